//
// Generated by NVIDIA NVVM Compiler
//
// Compiler Build ID: CL-36424714
// Cuda compilation tools, release 13.0, V13.0.88
// Based on NVVM 20.0.0
//

.version 9.0
.target sm_100
.address_size 64

	// .globl	_Z15calculateForcesiPdS_dd
.func  (.param .b64 func_retval0) __internal_accurate_pow
(
	.param .b64 __internal_accurate_pow_param_0,
	.param .b64 __internal_accurate_pow_param_1
)
;
// _ZZ20calculateTotalEnergyiPdS_S_ddS_E12sharedEnergy has been demoted

.visible .entry _Z15calculateForcesiPdS_dd(
	.param .u32 _Z15calculateForcesiPdS_dd_param_0,
	.param .u64 .ptr .align 1 _Z15calculateForcesiPdS_dd_param_1,
	.param .u64 .ptr .align 1 _Z15calculateForcesiPdS_dd_param_2,
	.param .f64 _Z15calculateForcesiPdS_dd_param_3,
	.param .f64 _Z15calculateForcesiPdS_dd_param_4
)
{
	.reg .pred 	%p<192>;
	.reg .b32 	%r<249>;
	.reg .b64 	%rd<24>;
	.reg .b64 	%fd<382>;

	ld.param.u32 	%r47, [_Z15calculateForcesiPdS_dd_param_0];
	ld.param.u64 	%rd11, [_Z15calculateForcesiPdS_dd_param_1];
	cvta.to.global.u64 	%rd1, %rd11;
	mov.u32 	%r48, %ctaid.x;
	mov.u32 	%r49, %ntid.x;
	mov.u32 	%r50, %tid.x;
	mad.lo.s32 	%r1, %r48, %r49, %r50;
	setp.ge.s32 	%p4, %r1, %r47;
	@%p4 bra 	$L__BB0_102;
	setp.lt.s32 	%p5, %r1, 1;
	mov.f64 	%fd346, 0d0000000000000000;
	mov.b32 	%r247, 0;
	mov.f64 	%fd347, %fd346;
	mov.f64 	%fd348, %fd346;
	@%p5 bra 	$L__BB0_31;
	mul.lo.s32 	%r52, %r1, 3;
	mul.wide.u32 	%rd12, %r52, 8;
	add.s64 	%rd13, %rd1, %rd12;
	ld.global.f64 	%fd1, [%rd13];
	mov.f64 	%fd159, 0d4000000000000000;
	{
	.reg .b32 %temp; 
	mov.b64 	{%temp, %r2}, %fd159;
	}
	and.b32  	%r3, %r2, 2146435072;
	setp.eq.s32 	%p6, %r3, 1062207488;
	setp.lt.s32 	%p7, %r2, 0;
	selp.b32 	%r4, 0, 2146435072, %p7;
	and.b32  	%r53, %r2, 2147483647;
	setp.ne.s32 	%p8, %r53, 1071644672;
	and.pred  	%p1, %p6, %p8;
	ld.global.f64 	%fd2, [%rd13+8];
	ld.global.f64 	%fd3, [%rd13+16];
	mov.f64 	%fd160, 0d4028000000000000;
	{
	.reg .b32 %temp; 
	mov.b64 	{%temp, %r5}, %fd160;
	}
	setp.lt.s32 	%p9, %r5, 0;
	selp.b32 	%r6, 0, 2146435072, %p9;
	mov.f64 	%fd161, 0d4018000000000000;
	{
	.reg .b32 %temp; 
	mov.b64 	{%temp, %r7}, %fd161;
	}
	setp.lt.s32 	%p10, %r7, 0;
	selp.b32 	%r8, 0, 2146435072, %p10;
	min.s32 	%r54, %r1, %r47;
	max.s32 	%r247, %r54, 1;
	neg.s32 	%r245, %r247;
	add.s64 	%rd22, %rd1, 16;
	mov.f64 	%fd348, 0d0000000000000000;
	mov.f64 	%fd347, %fd348;
	mov.f64 	%fd346, %fd348;
$L__BB0_3:
	setp.lt.s32 	%p11, %r2, 0;
	setp.eq.s32 	%p12, %r3, 1062207488;
	ld.global.f64 	%fd7, [%rd22+-16];
	sub.f64 	%fd8, %fd7, %fd1;
	{
	.reg .b32 %temp; 
	mov.b64 	{%temp, %r12}, %fd8;
	}
	abs.f64 	%fd9, %fd8;
	{ // callseq 0, 0
	.param .b64 param0;
	st.param.f64 	[param0], %fd9;
	.param .b64 param1;
	st.param.f64 	[param1], 0d4000000000000000;
	.param .b64 retval0;
	call.uni (retval0), 
	__internal_accurate_pow, 
	(
	param0, 
	param1
	);
	ld.param.f64 	%fd162, [retval0];
	} // callseq 0
	setp.lt.s32 	%p14, %r12, 0;
	neg.f64 	%fd164, %fd162;
	selp.f64 	%fd165, %fd164, %fd162, %p12;
	selp.f64 	%fd166, %fd165, %fd162, %p14;
	setp.eq.f64 	%p15, %fd8, 0d0000000000000000;
	selp.b32 	%r55, %r12, 0, %p12;
	or.b32  	%r56, %r55, 2146435072;
	selp.b32 	%r57, %r56, %r55, %p11;
	mov.b32 	%r58, 0;
	mov.b64 	%fd167, {%r58, %r57};
	selp.f64 	%fd341, %fd167, %fd166, %p15;
	add.f64 	%fd168, %fd8, 0d4000000000000000;
	{
	.reg .b32 %temp; 
	mov.b64 	{%temp, %r59}, %fd168;
	}
	and.b32  	%r60, %r59, 2146435072;
	setp.ne.s32 	%p16, %r60, 2146435072;
	@%p16 bra 	$L__BB0_8;
	setp.num.f64 	%p17, %fd8, %fd8;
	@%p17 bra 	$L__BB0_6;
	mov.f64 	%fd169, 0d4000000000000000;
	add.rn.f64 	%fd341, %fd8, %fd169;
	bra.uni 	$L__BB0_8;
$L__BB0_6:
	setp.neu.f64 	%p18, %fd9, 0d7FF0000000000000;
	@%p18 bra 	$L__BB0_8;
	or.b32  	%r61, %r4, -2147483648;
	selp.b32 	%r62, %r61, %r4, %p1;
	selp.b32 	%r63, %r62, %r4, %p14;
	mov.b32 	%r64, 0;
	mov.b64 	%fd341, {%r64, %r63};
$L__BB0_8:
	setp.eq.f64 	%p23, %fd8, 0d3FF0000000000000;
	selp.f64 	%fd14, 0d3FF0000000000000, %fd341, %p23;
	ld.global.f64 	%fd15, [%rd22+-8];
	sub.f64 	%fd16, %fd15, %fd2;
	{
	.reg .b32 %temp; 
	mov.b64 	{%temp, %r13}, %fd16;
	}
	abs.f64 	%fd17, %fd16;
	{ // callseq 1, 0
	.param .b64 param0;
	st.param.f64 	[param0], %fd17;
	.param .b64 param1;
	st.param.f64 	[param1], 0d4000000000000000;
	.param .b64 retval0;
	call.uni (retval0), 
	__internal_accurate_pow, 
	(
	param0, 
	param1
	);
	ld.param.f64 	%fd170, [retval0];
	} // callseq 1
	setp.lt.s32 	%p24, %r13, 0;
	neg.f64 	%fd172, %fd170;
	selp.f64 	%fd173, %fd172, %fd170, %p12;
	selp.f64 	%fd174, %fd173, %fd170, %p24;
	setp.eq.f64 	%p25, %fd16, 0d0000000000000000;
	selp.b32 	%r65, %r13, 0, %p12;
	or.b32  	%r66, %r65, 2146435072;
	selp.b32 	%r67, %r66, %r65, %p11;
	mov.b32 	%r68, 0;
	mov.b64 	%fd175, {%r68, %r67};
	selp.f64 	%fd342, %fd175, %fd174, %p25;
	add.f64 	%fd176, %fd16, 0d4000000000000000;
	{
	.reg .b32 %temp; 
	mov.b64 	{%temp, %r69}, %fd176;
	}
	and.b32  	%r70, %r69, 2146435072;
	setp.ne.s32 	%p26, %r70, 2146435072;
	@%p26 bra 	$L__BB0_13;
	setp.num.f64 	%p27, %fd16, %fd16;
	@%p27 bra 	$L__BB0_11;
	mov.f64 	%fd177, 0d4000000000000000;
	add.rn.f64 	%fd342, %fd16, %fd177;
	bra.uni 	$L__BB0_13;
$L__BB0_11:
	setp.neu.f64 	%p28, %fd17, 0d7FF0000000000000;
	@%p28 bra 	$L__BB0_13;
	or.b32  	%r71, %r4, -2147483648;
	selp.b32 	%r72, %r71, %r4, %p1;
	selp.b32 	%r73, %r72, %r4, %p24;
	mov.b32 	%r74, 0;
	mov.b64 	%fd342, {%r74, %r73};
$L__BB0_13:
	setp.eq.f64 	%p33, %fd16, 0d3FF0000000000000;
	selp.f64 	%fd178, 0d3FF0000000000000, %fd342, %p33;
	add.f64 	%fd22, %fd14, %fd178;
	ld.global.f64 	%fd23, [%rd22];
	sub.f64 	%fd24, %fd23, %fd3;
	{
	.reg .b32 %temp; 
	mov.b64 	{%temp, %r14}, %fd24;
	}
	abs.f64 	%fd25, %fd24;
	{ // callseq 2, 0
	.param .b64 param0;
	st.param.f64 	[param0], %fd25;
	.param .b64 param1;
	st.param.f64 	[param1], 0d4000000000000000;
	.param .b64 retval0;
	call.uni (retval0), 
	__internal_accurate_pow, 
	(
	param0, 
	param1
	);
	ld.param.f64 	%fd179, [retval0];
	} // callseq 2
	setp.lt.s32 	%p34, %r14, 0;
	neg.f64 	%fd181, %fd179;
	selp.f64 	%fd182, %fd181, %fd179, %p12;
	selp.f64 	%fd183, %fd182, %fd179, %p34;
	setp.eq.f64 	%p35, %fd24, 0d0000000000000000;
	selp.b32 	%r75, %r14, 0, %p12;
	or.b32  	%r76, %r75, 2146435072;
	selp.b32 	%r77, %r76, %r75, %p11;
	mov.b32 	%r78, 0;
	mov.b64 	%fd184, {%r78, %r77};
	selp.f64 	%fd343, %fd184, %fd183, %p35;
	add.f64 	%fd185, %fd24, 0d4000000000000000;
	{
	.reg .b32 %temp; 
	mov.b64 	{%temp, %r79}, %fd185;
	}
	and.b32  	%r80, %r79, 2146435072;
	setp.ne.s32 	%p36, %r80, 2146435072;
	@%p36 bra 	$L__BB0_18;
	setp.num.f64 	%p37, %fd24, %fd24;
	@%p37 bra 	$L__BB0_16;
	mov.f64 	%fd186, 0d4000000000000000;
	add.rn.f64 	%fd343, %fd24, %fd186;
	bra.uni 	$L__BB0_18;
$L__BB0_16:
	setp.neu.f64 	%p38, %fd25, 0d7FF0000000000000;
	@%p38 bra 	$L__BB0_18;
	or.b32  	%r81, %r4, -2147483648;
	selp.b32 	%r82, %r81, %r4, %p1;
	selp.b32 	%r83, %r82, %r4, %p34;
	mov.b32 	%r84, 0;
	mov.b64 	%fd343, {%r84, %r83};
$L__BB0_18:
	setp.eq.f64 	%p40, %fd24, 0d3FF0000000000000;
	selp.f64 	%fd187, 0d3FF0000000000000, %fd343, %p40;
	add.f64 	%fd188, %fd22, %fd187;
	sqrt.rn.f64 	%fd30, %fd188;
	setp.eq.f64 	%p41, %fd188, 0d0000000000000000;
	@%p41 bra 	$L__BB0_30;
	ld.param.f64 	%fd332, [_Z15calculateForcesiPdS_dd_param_3];
	setp.lt.s32 	%p42, %r5, 0;
	and.b32  	%r85, %r5, 2146435072;
	setp.eq.s32 	%p43, %r85, 1073741824;
	div.rn.f64 	%fd31, %fd332, %fd30;
	{
	.reg .b32 %temp; 
	mov.b64 	{%temp, %r15}, %fd31;
	}
	abs.f64 	%fd32, %fd31;
	{ // callseq 3, 0
	.param .b64 param0;
	st.param.f64 	[param0], %fd32;
	.param .b64 param1;
	st.param.f64 	[param1], 0d4028000000000000;
	.param .b64 retval0;
	call.uni (retval0), 
	__internal_accurate_pow, 
	(
	param0, 
	param1
	);
	ld.param.f64 	%fd189, [retval0];
	} // callseq 3
	setp.lt.s32 	%p44, %r15, 0;
	neg.f64 	%fd191, %fd189;
	selp.f64 	%fd192, %fd191, %fd189, %p43;
	selp.f64 	%fd193, %fd192, %fd189, %p44;
	setp.eq.f64 	%p45, %fd31, 0d0000000000000000;
	selp.b32 	%r86, %r15, 0, %p43;
	or.b32  	%r87, %r86, 2146435072;
	selp.b32 	%r88, %r87, %r86, %p42;
	mov.b32 	%r89, 0;
	mov.b64 	%fd194, {%r89, %r88};
	selp.f64 	%fd344, %fd194, %fd193, %p45;
	add.f64 	%fd195, %fd31, 0d4028000000000000;
	{
	.reg .b32 %temp; 
	mov.b64 	{%temp, %r90}, %fd195;
	}
	and.b32  	%r91, %r90, 2146435072;
	setp.ne.s32 	%p46, %r91, 2146435072;
	@%p46 bra 	$L__BB0_24;
	setp.num.f64 	%p47, %fd31, %fd31;
	@%p47 bra 	$L__BB0_22;
	mov.f64 	%fd196, 0d4028000000000000;
	add.rn.f64 	%fd344, %fd31, %fd196;
	bra.uni 	$L__BB0_24;
$L__BB0_22:
	setp.neu.f64 	%p48, %fd32, 0d7FF0000000000000;
	@%p48 bra 	$L__BB0_24;
	and.b32  	%r92, %r5, 2146435072;
	setp.eq.s32 	%p50, %r92, 1073741824;
	and.b32  	%r93, %r5, 2147483647;
	setp.ne.s32 	%p51, %r93, 1071644672;
	or.b32  	%r94, %r6, -2147483648;
	selp.b32 	%r95, %r94, %r6, %p51;
	selp.b32 	%r96, %r95, %r6, %p50;
	selp.b32 	%r97, %r96, %r6, %p44;
	mov.b32 	%r98, 0;
	mov.b64 	%fd344, {%r98, %r97};
$L__BB0_24:
	setp.lt.s32 	%p54, %r7, 0;
	and.b32  	%r99, %r7, 2146435072;
	setp.eq.s32 	%p55, %r99, 1073741824;
	{ // callseq 4, 0
	.param .b64 param0;
	st.param.f64 	[param0], %fd32;
	.param .b64 param1;
	st.param.f64 	[param1], 0d4018000000000000;
	.param .b64 retval0;
	call.uni (retval0), 
	__internal_accurate_pow, 
	(
	param0, 
	param1
	);
	ld.param.f64 	%fd197, [retval0];
	} // callseq 4
	neg.f64 	%fd199, %fd197;
	selp.f64 	%fd200, %fd199, %fd197, %p55;
	selp.f64 	%fd201, %fd200, %fd197, %p44;
	selp.b32 	%r100, %r15, 0, %p55;
	or.b32  	%r101, %r100, 2146435072;
	selp.b32 	%r102, %r101, %r100, %p54;
	mov.b32 	%r103, 0;
	mov.b64 	%fd202, {%r103, %r102};
	selp.f64 	%fd345, %fd202, %fd201, %p45;
	add.f64 	%fd203, %fd31, 0d4018000000000000;
	{
	.reg .b32 %temp; 
	mov.b64 	{%temp, %r104}, %fd203;
	}
	and.b32  	%r105, %r104, 2146435072;
	setp.ne.s32 	%p56, %r105, 2146435072;
	@%p56 bra 	$L__BB0_29;
	setp.num.f64 	%p57, %fd31, %fd31;
	@%p57 bra 	$L__BB0_27;
	mov.f64 	%fd204, 0d4018000000000000;
	add.rn.f64 	%fd345, %fd31, %fd204;
	bra.uni 	$L__BB0_29;
$L__BB0_27:
	setp.neu.f64 	%p58, %fd32, 0d7FF0000000000000;
	@%p58 bra 	$L__BB0_29;
	setp.lt.s32 	%p59, %r15, 0;
	and.b32  	%r106, %r7, 2146435072;
	setp.eq.s32 	%p60, %r106, 1073741824;
	and.b32  	%r107, %r7, 2147483647;
	setp.ne.s32 	%p61, %r107, 1071644672;
	or.b32  	%r108, %r8, -2147483648;
	selp.b32 	%r109, %r108, %r8, %p61;
	selp.b32 	%r110, %r109, %r8, %p60;
	selp.b32 	%r111, %r110, %r8, %p59;
	mov.b32 	%r112, 0;
	mov.b64 	%fd345, {%r112, %r111};
$L__BB0_29:
	ld.param.f64 	%fd335, [_Z15calculateForcesiPdS_dd_param_4];
	setp.eq.f64 	%p62, %fd31, 0d3FF0000000000000;
	add.f64 	%fd205, %fd344, %fd344;
	sub.f64 	%fd206, %fd205, %fd345;
	selp.f64 	%fd207, 0d3FF0000000000000, %fd206, %p62;
	mul.f64 	%fd208, %fd335, 0d4038000000000000;
	div.rn.f64 	%fd209, %fd208, %fd30;
	mul.f64 	%fd210, %fd209, %fd207;
	sub.f64 	%fd211, %fd1, %fd7;
	mul.f64 	%fd212, %fd210, %fd211;
	div.rn.f64 	%fd213, %fd212, %fd30;
	add.f64 	%fd348, %fd348, %fd213;
	sub.f64 	%fd214, %fd2, %fd15;
	mul.f64 	%fd215, %fd210, %fd214;
	div.rn.f64 	%fd216, %fd215, %fd30;
	add.f64 	%fd347, %fd347, %fd216;
	sub.f64 	%fd217, %fd3, %fd23;
	mul.f64 	%fd218, %fd210, %fd217;
	div.rn.f64 	%fd219, %fd218, %fd30;
	add.f64 	%fd346, %fd346, %fd219;
$L__BB0_30:
	add.s32 	%r245, %r245, 1;
	setp.ne.s32 	%p63, %r245, 0;
	add.s64 	%rd22, %rd22, 24;
	@%p63 bra 	$L__BB0_3;
$L__BB0_31:
	setp.ge.s32 	%p64, %r247, %r47;
	mul.lo.s32 	%r18, %r1, 3;
	mul.wide.s32 	%rd14, %r18, 8;
	add.s64 	%rd5, %rd1, %rd14;
	@%p64 bra 	$L__BB0_71;
	setp.eq.s32 	%p65, %r1, %r247;
	@%p65 bra 	$L__BB0_70;
	mul.lo.s32 	%r113, %r247, 3;
	mul.wide.u32 	%rd15, %r113, 8;
	add.s64 	%rd6, %rd1, %rd15;
	ld.global.f64 	%fd50, [%rd6];
	ld.global.f64 	%fd51, [%rd5];
	sub.f64 	%fd52, %fd50, %fd51;
	{
	.reg .b32 %temp; 
	mov.b64 	{%temp, %r19}, %fd52;
	}
	mov.f64 	%fd220, 0d4000000000000000;
	{
	.reg .b32 %temp; 
	mov.b64 	{%temp, %r114}, %fd220;
	}
	and.b32  	%r21, %r114, 2146435072;
	setp.eq.s32 	%p66, %r21, 1062207488;
	abs.f64 	%fd53, %fd52;
	{ // callseq 5, 0
	.param .b64 param0;
	st.param.f64 	[param0], %fd53;
	.param .b64 param1;
	st.param.f64 	[param1], 0d4000000000000000;
	.param .b64 retval0;
	call.uni (retval0), 
	__internal_accurate_pow, 
	(
	param0, 
	param1
	);
	ld.param.f64 	%fd221, [retval0];
	} // callseq 5
	setp.lt.s32 	%p67, %r19, 0;
	neg.f64 	%fd223, %fd221;
	selp.f64 	%fd224, %fd223, %fd221, %p66;
	selp.f64 	%fd353, %fd224, %fd221, %p67;
	setp.neu.f64 	%p68, %fd52, 0d0000000000000000;
	@%p68 bra 	$L__BB0_35;
	setp.eq.s32 	%p69, %r21, 1062207488;
	selp.b32 	%r115, %r19, 0, %p69;
	setp.lt.s32 	%p70, %r114, 0;
	or.b32  	%r116, %r115, 2146435072;
	selp.b32 	%r117, %r116, %r115, %p70;
	mov.b32 	%r118, 0;
	mov.b64 	%fd353, {%r118, %r117};
$L__BB0_35:
	add.f64 	%fd225, %fd52, 0d4000000000000000;
	{
	.reg .b32 %temp; 
	mov.b64 	{%temp, %r119}, %fd225;
	}
	and.b32  	%r120, %r119, 2146435072;
	setp.ne.s32 	%p71, %r120, 2146435072;
	@%p71 bra 	$L__BB0_40;
	setp.nan.f64 	%p72, %fd52, %fd52;
	@%p72 bra 	$L__BB0_39;
	setp.neu.f64 	%p73, %fd53, 0d7FF0000000000000;
	@%p73 bra 	$L__BB0_40;
	setp.lt.s32 	%p74, %r19, 0;
	setp.eq.s32 	%p75, %r21, 1062207488;
	setp.lt.s32 	%p76, %r114, 0;
	selp.b32 	%r122, 0, 2146435072, %p76;
	and.b32  	%r123, %r114, 2147483647;
	setp.ne.s32 	%p77, %r123, 1071644672;
	or.b32  	%r124, %r122, -2147483648;
	selp.b32 	%r125, %r124, %r122, %p77;
	selp.b32 	%r126, %r125, %r122, %p75;
	selp.b32 	%r127, %r126, %r122, %p74;
	mov.b32 	%r128, 0;
	mov.b64 	%fd353, {%r128, %r127};
	bra.uni 	$L__BB0_40;
$L__BB0_39:
	mov.f64 	%fd226, 0d4000000000000000;
	add.rn.f64 	%fd353, %fd52, %fd226;
$L__BB0_40:
	setp.eq.s32 	%p78, %r21, 1062207488;
	setp.eq.f64 	%p79, %fd52, 0d3FF0000000000000;
	selp.f64 	%fd60, 0d3FF0000000000000, %fd353, %p79;
	ld.global.f64 	%fd61, [%rd6+8];
	ld.global.f64 	%fd62, [%rd5+8];
	sub.f64 	%fd63, %fd61, %fd62;
	{
	.reg .b32 %temp; 
	mov.b64 	{%temp, %r22}, %fd63;
	}
	abs.f64 	%fd64, %fd63;
	{ // callseq 6, 0
	.param .b64 param0;
	st.param.f64 	[param0], %fd64;
	.param .b64 param1;
	st.param.f64 	[param1], 0d4000000000000000;
	.param .b64 retval0;
	call.uni (retval0), 
	__internal_accurate_pow, 
	(
	param0, 
	param1
	);
	ld.param.f64 	%fd227, [retval0];
	} // callseq 6
	setp.lt.s32 	%p80, %r22, 0;
	neg.f64 	%fd229, %fd227;
	selp.f64 	%fd230, %fd229, %fd227, %p78;
	selp.f64 	%fd355, %fd230, %fd227, %p80;
	setp.neu.f64 	%p81, %fd63, 0d0000000000000000;
	@%p81 bra 	$L__BB0_42;
	selp.b32 	%r130, %r22, 0, %p78;
	setp.lt.s32 	%p83, %r114, 0;
	or.b32  	%r131, %r130, 2146435072;
	selp.b32 	%r132, %r131, %r130, %p83;
	mov.b32 	%r133, 0;
	mov.b64 	%fd355, {%r133, %r132};
$L__BB0_42:
	add.f64 	%fd231, %fd63, 0d4000000000000000;
	{
	.reg .b32 %temp; 
	mov.b64 	{%temp, %r134}, %fd231;
	}
	and.b32  	%r135, %r134, 2146435072;
	setp.ne.s32 	%p84, %r135, 2146435072;
	@%p84 bra 	$L__BB0_47;
	setp.nan.f64 	%p85, %fd63, %fd63;
	@%p85 bra 	$L__BB0_46;
	setp.neu.f64 	%p86, %fd64, 0d7FF0000000000000;
	@%p86 bra 	$L__BB0_47;
	setp.lt.s32 	%p89, %r114, 0;
	selp.b32 	%r137, 0, 2146435072, %p89;
	and.b32  	%r138, %r114, 2147483647;
	setp.ne.s32 	%p90, %r138, 1071644672;
	or.b32  	%r139, %r137, -2147483648;
	selp.b32 	%r140, %r139, %r137, %p90;
	selp.b32 	%r141, %r140, %r137, %p78;
	selp.b32 	%r142, %r141, %r137, %p80;
	mov.b32 	%r143, 0;
	mov.b64 	%fd355, {%r143, %r142};
	bra.uni 	$L__BB0_47;
$L__BB0_46:
	mov.f64 	%fd232, 0d4000000000000000;
	add.rn.f64 	%fd355, %fd63, %fd232;
$L__BB0_47:
	setp.eq.f64 	%p92, %fd63, 0d3FF0000000000000;
	selp.f64 	%fd233, 0d3FF0000000000000, %fd355, %p92;
	add.f64 	%fd71, %fd60, %fd233;
	ld.global.f64 	%fd72, [%rd6+16];
	ld.global.f64 	%fd73, [%rd5+16];
	sub.f64 	%fd74, %fd72, %fd73;
	{
	.reg .b32 %temp; 
	mov.b64 	{%temp, %r23}, %fd74;
	}
	abs.f64 	%fd75, %fd74;
	{ // callseq 7, 0
	.param .b64 param0;
	st.param.f64 	[param0], %fd75;
	.param .b64 param1;
	st.param.f64 	[param1], 0d4000000000000000;
	.param .b64 retval0;
	call.uni (retval0), 
	__internal_accurate_pow, 
	(
	param0, 
	param1
	);
	ld.param.f64 	%fd234, [retval0];
	} // callseq 7
	setp.lt.s32 	%p93, %r23, 0;
	neg.f64 	%fd236, %fd234;
	selp.f64 	%fd237, %fd236, %fd234, %p78;
	selp.f64 	%fd357, %fd237, %fd234, %p93;
	setp.neu.f64 	%p94, %fd74, 0d0000000000000000;
	@%p94 bra 	$L__BB0_49;
	selp.b32 	%r145, %r23, 0, %p78;
	setp.lt.s32 	%p96, %r114, 0;
	or.b32  	%r146, %r145, 2146435072;
	selp.b32 	%r147, %r146, %r145, %p96;
	mov.b32 	%r148, 0;
	mov.b64 	%fd357, {%r148, %r147};
$L__BB0_49:
	add.f64 	%fd238, %fd74, 0d4000000000000000;
	{
	.reg .b32 %temp; 
	mov.b64 	{%temp, %r149}, %fd238;
	}
	and.b32  	%r150, %r149, 2146435072;
	setp.ne.s32 	%p97, %r150, 2146435072;
	@%p97 bra 	$L__BB0_54;
	setp.nan.f64 	%p98, %fd74, %fd74;
	@%p98 bra 	$L__BB0_53;
	setp.neu.f64 	%p99, %fd75, 0d7FF0000000000000;
	@%p99 bra 	$L__BB0_54;
	setp.lt.s32 	%p102, %r114, 0;
	selp.b32 	%r152, 0, 2146435072, %p102;
	and.b32  	%r153, %r114, 2147483647;
	setp.ne.s32 	%p103, %r153, 1071644672;
	or.b32  	%r154, %r152, -2147483648;
	selp.b32 	%r155, %r154, %r152, %p103;
	selp.b32 	%r156, %r155, %r152, %p78;
	selp.b32 	%r157, %r156, %r152, %p93;
	mov.b32 	%r158, 0;
	mov.b64 	%fd357, {%r158, %r157};
	bra.uni 	$L__BB0_54;
$L__BB0_53:
	mov.f64 	%fd239, 0d4000000000000000;
	add.rn.f64 	%fd357, %fd74, %fd239;
$L__BB0_54:
	setp.eq.f64 	%p104, %fd74, 0d3FF0000000000000;
	selp.f64 	%fd240, 0d3FF0000000000000, %fd357, %p104;
	add.f64 	%fd241, %fd71, %fd240;
	sqrt.rn.f64 	%fd82, %fd241;
	setp.eq.f64 	%p105, %fd241, 0d0000000000000000;
	@%p105 bra 	$L__BB0_70;
	ld.param.f64 	%fd333, [_Z15calculateForcesiPdS_dd_param_3];
	div.rn.f64 	%fd83, %fd333, %fd82;
	{
	.reg .b32 %temp; 
	mov.b64 	{%temp, %r24}, %fd83;
	}
	mov.f64 	%fd242, 0d4028000000000000;
	{
	.reg .b32 %temp; 
	mov.b64 	{%temp, %r159}, %fd242;
	}
	and.b32  	%r26, %r159, 2146435072;
	setp.eq.s32 	%p106, %r26, 1073741824;
	abs.f64 	%fd84, %fd83;
	{ // callseq 8, 0
	.param .b64 param0;
	st.param.f64 	[param0], %fd84;
	.param .b64 param1;
	st.param.f64 	[param1], 0d4028000000000000;
	.param .b64 retval0;
	call.uni (retval0), 
	__internal_accurate_pow, 
	(
	param0, 
	param1
	);
	ld.param.f64 	%fd243, [retval0];
	} // callseq 8
	setp.lt.s32 	%p107, %r24, 0;
	neg.f64 	%fd245, %fd243;
	selp.f64 	%fd246, %fd245, %fd243, %p106;
	selp.f64 	%fd359, %fd246, %fd243, %p107;
	setp.neu.f64 	%p108, %fd83, 0d0000000000000000;
	@%p108 bra 	$L__BB0_57;
	selp.b32 	%r160, %r24, 0, %p106;
	setp.lt.s32 	%p110, %r159, 0;
	or.b32  	%r161, %r160, 2146435072;
	selp.b32 	%r162, %r161, %r160, %p110;
	mov.b32 	%r163, 0;
	mov.b64 	%fd359, {%r163, %r162};
$L__BB0_57:
	add.f64 	%fd247, %fd83, 0d4028000000000000;
	{
	.reg .b32 %temp; 
	mov.b64 	{%temp, %r164}, %fd247;
	}
	and.b32  	%r165, %r164, 2146435072;
	setp.ne.s32 	%p111, %r165, 2146435072;
	@%p111 bra 	$L__BB0_62;
	setp.nan.f64 	%p112, %fd83, %fd83;
	@%p112 bra 	$L__BB0_61;
	setp.neu.f64 	%p113, %fd84, 0d7FF0000000000000;
	@%p113 bra 	$L__BB0_62;
	setp.lt.s32 	%p116, %r159, 0;
	selp.b32 	%r167, 0, 2146435072, %p116;
	and.b32  	%r168, %r159, 2147483647;
	setp.ne.s32 	%p117, %r168, 1071644672;
	or.b32  	%r169, %r167, -2147483648;
	selp.b32 	%r170, %r169, %r167, %p117;
	selp.b32 	%r171, %r170, %r167, %p106;
	selp.b32 	%r172, %r171, %r167, %p107;
	mov.b32 	%r173, 0;
	mov.b64 	%fd359, {%r173, %r172};
	bra.uni 	$L__BB0_62;
$L__BB0_61:
	mov.f64 	%fd248, 0d4028000000000000;
	add.rn.f64 	%fd359, %fd83, %fd248;
$L__BB0_62:
	mov.f64 	%fd249, 0d4018000000000000;
	{
	.reg .b32 %temp; 
	mov.b64 	{%temp, %r174}, %fd249;
	}
	and.b32  	%r28, %r174, 2146435072;
	setp.eq.s32 	%p120, %r28, 1073741824;
	{ // callseq 9, 0
	.param .b64 param0;
	st.param.f64 	[param0], %fd84;
	.param .b64 param1;
	st.param.f64 	[param1], 0d4018000000000000;
	.param .b64 retval0;
	call.uni (retval0), 
	__internal_accurate_pow, 
	(
	param0, 
	param1
	);
	ld.param.f64 	%fd250, [retval0];
	} // callseq 9
	neg.f64 	%fd252, %fd250;
	selp.f64 	%fd253, %fd252, %fd250, %p120;
	selp.f64 	%fd361, %fd253, %fd250, %p107;
	@%p108 bra 	$L__BB0_64;
	selp.b32 	%r175, %r24, 0, %p120;
	setp.lt.s32 	%p122, %r174, 0;
	or.b32  	%r176, %r175, 2146435072;
	selp.b32 	%r177, %r176, %r175, %p122;
	mov.b32 	%r178, 0;
	mov.b64 	%fd361, {%r178, %r177};
$L__BB0_64:
	add.f64 	%fd254, %fd83, 0d4018000000000000;
	{
	.reg .b32 %temp; 
	mov.b64 	{%temp, %r179}, %fd254;
	}
	and.b32  	%r180, %r179, 2146435072;
	setp.ne.s32 	%p123, %r180, 2146435072;
	@%p123 bra 	$L__BB0_69;
	setp.nan.f64 	%p124, %fd83, %fd83;
	@%p124 bra 	$L__BB0_68;
	setp.neu.f64 	%p125, %fd84, 0d7FF0000000000000;
	@%p125 bra 	$L__BB0_69;
	setp.lt.s32 	%p128, %r174, 0;
	selp.b32 	%r182, 0, 2146435072, %p128;
	and.b32  	%r183, %r174, 2147483647;
	setp.ne.s32 	%p129, %r183, 1071644672;
	or.b32  	%r184, %r182, -2147483648;
	selp.b32 	%r185, %r184, %r182, %p129;
	selp.b32 	%r186, %r185, %r182, %p120;
	selp.b32 	%r187, %r186, %r182, %p107;
	mov.b32 	%r188, 0;
	mov.b64 	%fd361, {%r188, %r187};
	bra.uni 	$L__BB0_69;
$L__BB0_68:
	mov.f64 	%fd255, 0d4018000000000000;
	add.rn.f64 	%fd361, %fd83, %fd255;
$L__BB0_69:
	ld.param.f64 	%fd336, [_Z15calculateForcesiPdS_dd_param_4];
	setp.eq.f64 	%p130, %fd83, 0d3FF0000000000000;
	add.f64 	%fd256, %fd359, %fd359;
	sub.f64 	%fd257, %fd256, %fd361;
	selp.f64 	%fd258, 0d3FF0000000000000, %fd257, %p130;
	mul.f64 	%fd259, %fd336, 0d4038000000000000;
	div.rn.f64 	%fd260, %fd259, %fd82;
	mul.f64 	%fd261, %fd260, %fd258;
	sub.f64 	%fd262, %fd51, %fd50;
	mul.f64 	%fd263, %fd261, %fd262;
	div.rn.f64 	%fd264, %fd263, %fd82;
	add.f64 	%fd348, %fd348, %fd264;
	sub.f64 	%fd265, %fd62, %fd61;
	mul.f64 	%fd266, %fd261, %fd265;
	div.rn.f64 	%fd267, %fd266, %fd82;
	add.f64 	%fd347, %fd347, %fd267;
	sub.f64 	%fd268, %fd73, %fd72;
	mul.f64 	%fd269, %fd261, %fd268;
	div.rn.f64 	%fd270, %fd269, %fd82;
	add.f64 	%fd346, %fd346, %fd270;
$L__BB0_70:
	add.s32 	%r247, %r247, 1;
$L__BB0_71:
	setp.ge.s32 	%p131, %r247, %r47;
	@%p131 bra 	$L__BB0_101;
	ld.global.f64 	%fd106, [%rd5];
	mov.f64 	%fd271, 0d4000000000000000;
	{
	.reg .b32 %temp; 
	mov.b64 	{%temp, %r31}, %fd271;
	}
	and.b32  	%r32, %r31, 2146435072;
	setp.eq.s32 	%p132, %r32, 1062207488;
	setp.lt.s32 	%p133, %r31, 0;
	selp.b32 	%r33, 0, 2146435072, %p133;
	and.b32  	%r189, %r31, 2147483647;
	setp.ne.s32 	%p134, %r189, 1071644672;
	and.pred  	%p2, %p132, %p134;
	ld.global.f64 	%fd107, [%rd5+8];
	ld.global.f64 	%fd108, [%rd5+16];
	mov.f64 	%fd272, 0d4028000000000000;
	{
	.reg .b32 %temp; 
	mov.b64 	{%temp, %r34}, %fd272;
	}
	and.b32  	%r35, %r34, 2146435072;
	setp.lt.s32 	%p135, %r34, 0;
	selp.b32 	%r36, 0, 2146435072, %p135;
	mov.f64 	%fd273, 0d4018000000000000;
	{
	.reg .b32 %temp; 
	mov.b64 	{%temp, %r37}, %fd273;
	}
	and.b32  	%r38, %r37, 2146435072;
	setp.eq.s32 	%p136, %r38, 1073741824;
	setp.lt.s32 	%p137, %r37, 0;
	selp.b32 	%r39, 0, 2146435072, %p137;
	and.b32  	%r190, %r37, 2147483647;
	setp.ne.s32 	%p138, %r190, 1071644672;
	and.pred  	%p3, %p136, %p138;
	sub.s32 	%r248, %r247, %r47;
	mul.lo.s32 	%r191, %r247, 3;
	mul.wide.u32 	%rd16, %r191, 8;
	add.s64 	%rd17, %rd16, %rd1;
	add.s64 	%rd23, %rd17, 16;
$L__BB0_73:
	setp.lt.s32 	%p139, %r31, 0;
	setp.eq.s32 	%p140, %r32, 1062207488;
	ld.global.f64 	%fd112, [%rd23+-16];
	sub.f64 	%fd113, %fd112, %fd106;
	{
	.reg .b32 %temp; 
	mov.b64 	{%temp, %r42}, %fd113;
	}
	abs.f64 	%fd114, %fd113;
	{ // callseq 10, 0
	.param .b64 param0;
	st.param.f64 	[param0], %fd114;
	.param .b64 param1;
	st.param.f64 	[param1], 0d4000000000000000;
	.param .b64 retval0;
	call.uni (retval0), 
	__internal_accurate_pow, 
	(
	param0, 
	param1
	);
	ld.param.f64 	%fd274, [retval0];
	} // callseq 10
	setp.lt.s32 	%p142, %r42, 0;
	neg.f64 	%fd276, %fd274;
	selp.f64 	%fd277, %fd276, %fd274, %p140;
	selp.f64 	%fd278, %fd277, %fd274, %p142;
	setp.eq.f64 	%p143, %fd113, 0d0000000000000000;
	selp.b32 	%r192, %r42, 0, %p140;
	or.b32  	%r193, %r192, 2146435072;
	selp.b32 	%r194, %r193, %r192, %p139;
	mov.b32 	%r195, 0;
	mov.b64 	%fd279, {%r195, %r194};
	selp.f64 	%fd371, %fd279, %fd278, %p143;
	add.f64 	%fd280, %fd113, 0d4000000000000000;
	{
	.reg .b32 %temp; 
	mov.b64 	{%temp, %r196}, %fd280;
	}
	and.b32  	%r197, %r196, 2146435072;
	setp.ne.s32 	%p144, %r197, 2146435072;
	@%p144 bra 	$L__BB0_78;
	setp.nan.f64 	%p145, %fd113, %fd113;
	@%p145 bra 	$L__BB0_77;
	setp.neu.f64 	%p146, %fd114, 0d7FF0000000000000;
	@%p146 bra 	$L__BB0_78;
	or.b32  	%r198, %r33, -2147483648;
	selp.b32 	%r199, %r198, %r33, %p2;
	selp.b32 	%r200, %r199, %r33, %p142;
	mov.b32 	%r201, 0;
	mov.b64 	%fd371, {%r201, %r200};
	bra.uni 	$L__BB0_78;
$L__BB0_77:
	mov.f64 	%fd281, 0d4000000000000000;
	add.rn.f64 	%fd371, %fd113, %fd281;
$L__BB0_78:
	setp.eq.f64 	%p151, %fd113, 0d3FF0000000000000;
	selp.f64 	%fd119, 0d3FF0000000000000, %fd371, %p151;
	ld.global.f64 	%fd120, [%rd23+-8];
	sub.f64 	%fd121, %fd120, %fd107;
	{
	.reg .b32 %temp; 
	mov.b64 	{%temp, %r43}, %fd121;
	}
	abs.f64 	%fd122, %fd121;
	{ // callseq 11, 0
	.param .b64 param0;
	st.param.f64 	[param0], %fd122;
	.param .b64 param1;
	st.param.f64 	[param1], 0d4000000000000000;
	.param .b64 retval0;
	call.uni (retval0), 
	__internal_accurate_pow, 
	(
	param0, 
	param1
	);
	ld.param.f64 	%fd282, [retval0];
	} // callseq 11
	setp.lt.s32 	%p152, %r43, 0;
	neg.f64 	%fd284, %fd282;
	selp.f64 	%fd285, %fd284, %fd282, %p140;
	selp.f64 	%fd286, %fd285, %fd282, %p152;
	setp.eq.f64 	%p153, %fd121, 0d0000000000000000;
	selp.b32 	%r202, %r43, 0, %p140;
	or.b32  	%r203, %r202, 2146435072;
	selp.b32 	%r204, %r203, %r202, %p139;
	mov.b32 	%r205, 0;
	mov.b64 	%fd287, {%r205, %r204};
	selp.f64 	%fd372, %fd287, %fd286, %p153;
	add.f64 	%fd288, %fd121, 0d4000000000000000;
	{
	.reg .b32 %temp; 
	mov.b64 	{%temp, %r206}, %fd288;
	}
	and.b32  	%r207, %r206, 2146435072;
	setp.ne.s32 	%p154, %r207, 2146435072;
	@%p154 bra 	$L__BB0_83;
	setp.nan.f64 	%p155, %fd121, %fd121;
	@%p155 bra 	$L__BB0_82;
	setp.neu.f64 	%p156, %fd122, 0d7FF0000000000000;
	@%p156 bra 	$L__BB0_83;
	or.b32  	%r208, %r33, -2147483648;
	selp.b32 	%r209, %r208, %r33, %p2;
	selp.b32 	%r210, %r209, %r33, %p152;
	mov.b32 	%r211, 0;
	mov.b64 	%fd372, {%r211, %r210};
	bra.uni 	$L__BB0_83;
$L__BB0_82:
	mov.f64 	%fd289, 0d4000000000000000;
	add.rn.f64 	%fd372, %fd121, %fd289;
$L__BB0_83:
	setp.lt.s32 	%p158, %r31, 0;
	setp.eq.s32 	%p159, %r32, 1062207488;
	setp.eq.f64 	%p161, %fd121, 0d3FF0000000000000;
	selp.f64 	%fd290, 0d3FF0000000000000, %fd372, %p161;
	add.f64 	%fd127, %fd119, %fd290;
	ld.global.f64 	%fd128, [%rd23];
	sub.f64 	%fd129, %fd128, %fd108;
	{
	.reg .b32 %temp; 
	mov.b64 	{%temp, %r44}, %fd129;
	}
	abs.f64 	%fd130, %fd129;
	{ // callseq 12, 0
	.param .b64 param0;
	st.param.f64 	[param0], %fd130;
	.param .b64 param1;
	st.param.f64 	[param1], 0d4000000000000000;
	.param .b64 retval0;
	call.uni (retval0), 
	__internal_accurate_pow, 
	(
	param0, 
	param1
	);
	ld.param.f64 	%fd291, [retval0];
	} // callseq 12
	setp.lt.s32 	%p162, %r44, 0;
	neg.f64 	%fd293, %fd291;
	selp.f64 	%fd294, %fd293, %fd291, %p159;
	selp.f64 	%fd295, %fd294, %fd291, %p162;
	setp.eq.f64 	%p163, %fd129, 0d0000000000000000;
	selp.b32 	%r212, %r44, 0, %p159;
	or.b32  	%r213, %r212, 2146435072;
	selp.b32 	%r214, %r213, %r212, %p158;
	mov.b32 	%r215, 0;
	mov.b64 	%fd296, {%r215, %r214};
	selp.f64 	%fd373, %fd296, %fd295, %p163;
	add.f64 	%fd297, %fd129, 0d4000000000000000;
	{
	.reg .b32 %temp; 
	mov.b64 	{%temp, %r216}, %fd297;
	}
	and.b32  	%r217, %r216, 2146435072;
	setp.ne.s32 	%p164, %r217, 2146435072;
	@%p164 bra 	$L__BB0_88;
	setp.nan.f64 	%p165, %fd129, %fd129;
	@%p165 bra 	$L__BB0_87;
	setp.neu.f64 	%p166, %fd130, 0d7FF0000000000000;
	@%p166 bra 	$L__BB0_88;
	or.b32  	%r218, %r33, -2147483648;
	selp.b32 	%r219, %r218, %r33, %p2;
	selp.b32 	%r220, %r219, %r33, %p162;
	mov.b32 	%r221, 0;
	mov.b64 	%fd373, {%r221, %r220};
	bra.uni 	$L__BB0_88;
$L__BB0_87:
	mov.f64 	%fd298, 0d4000000000000000;
	add.rn.f64 	%fd373, %fd129, %fd298;
$L__BB0_88:
	setp.eq.f64 	%p168, %fd129, 0d3FF0000000000000;
	selp.f64 	%fd299, 0d3FF0000000000000, %fd373, %p168;
	add.f64 	%fd300, %fd127, %fd299;
	sqrt.rn.f64 	%fd135, %fd300;
	setp.eq.f64 	%p169, %fd300, 0d0000000000000000;
	@%p169 bra 	$L__BB0_100;
	ld.param.f64 	%fd334, [_Z15calculateForcesiPdS_dd_param_3];
	setp.lt.s32 	%p170, %r34, 0;
	setp.eq.s32 	%p171, %r35, 1073741824;
	div.rn.f64 	%fd136, %fd334, %fd135;
	{
	.reg .b32 %temp; 
	mov.b64 	{%temp, %r45}, %fd136;
	}
	abs.f64 	%fd137, %fd136;
	{ // callseq 13, 0
	.param .b64 param0;
	st.param.f64 	[param0], %fd137;
	.param .b64 param1;
	st.param.f64 	[param1], 0d4028000000000000;
	.param .b64 retval0;
	call.uni (retval0), 
	__internal_accurate_pow, 
	(
	param0, 
	param1
	);
	ld.param.f64 	%fd301, [retval0];
	} // callseq 13
	setp.lt.s32 	%p173, %r45, 0;
	neg.f64 	%fd303, %fd301;
	selp.f64 	%fd304, %fd303, %fd301, %p171;
	selp.f64 	%fd305, %fd304, %fd301, %p173;
	setp.eq.f64 	%p174, %fd136, 0d0000000000000000;
	selp.b32 	%r222, %r45, 0, %p171;
	or.b32  	%r223, %r222, 2146435072;
	selp.b32 	%r224, %r223, %r222, %p170;
	mov.b32 	%r225, 0;
	mov.b64 	%fd306, {%r225, %r224};
	selp.f64 	%fd374, %fd306, %fd305, %p174;
	add.f64 	%fd307, %fd136, 0d4028000000000000;
	{
	.reg .b32 %temp; 
	mov.b64 	{%temp, %r226}, %fd307;
	}
	and.b32  	%r227, %r226, 2146435072;
	setp.ne.s32 	%p175, %r227, 2146435072;
	@%p175 bra 	$L__BB0_94;
	setp.nan.f64 	%p176, %fd136, %fd136;
	@%p176 bra 	$L__BB0_93;
	setp.neu.f64 	%p177, %fd137, 0d7FF0000000000000;
	@%p177 bra 	$L__BB0_94;
	setp.lt.s32 	%p178, %r45, 0;
	setp.eq.s32 	%p179, %r35, 1073741824;
	and.b32  	%r229, %r34, 2147483647;
	setp.ne.s32 	%p180, %r229, 1071644672;
	or.b32  	%r230, %r36, -2147483648;
	selp.b32 	%r231, %r230, %r36, %p180;
	selp.b32 	%r232, %r231, %r36, %p179;
	selp.b32 	%r233, %r232, %r36, %p178;
	mov.b32 	%r234, 0;
	mov.b64 	%fd374, {%r234, %r233};
	bra.uni 	$L__BB0_94;
$L__BB0_93:
	mov.f64 	%fd308, 0d4028000000000000;
	add.rn.f64 	%fd374, %fd136, %fd308;
$L__BB0_94:
	setp.lt.s32 	%p183, %r37, 0;
	setp.eq.s32 	%p184, %r38, 1073741824;
	{ // callseq 14, 0
	.param .b64 param0;
	st.param.f64 	[param0], %fd137;
	.param .b64 param1;
	st.param.f64 	[param1], 0d4018000000000000;
	.param .b64 retval0;
	call.uni (retval0), 
	__internal_accurate_pow, 
	(
	param0, 
	param1
	);
	ld.param.f64 	%fd309, [retval0];
	} // callseq 14
	neg.f64 	%fd311, %fd309;
	selp.f64 	%fd312, %fd311, %fd309, %p184;
	selp.f64 	%fd313, %fd312, %fd309, %p173;
	selp.b32 	%r235, %r45, 0, %p184;
	or.b32  	%r236, %r235, 2146435072;
	selp.b32 	%r237, %r236, %r235, %p183;
	mov.b32 	%r238, 0;
	mov.b64 	%fd314, {%r238, %r237};
	selp.f64 	%fd375, %fd314, %fd313, %p174;
	add.f64 	%fd315, %fd136, 0d4018000000000000;
	{
	.reg .b32 %temp; 
	mov.b64 	{%temp, %r239}, %fd315;
	}
	and.b32  	%r240, %r239, 2146435072;
	setp.ne.s32 	%p186, %r240, 2146435072;
	@%p186 bra 	$L__BB0_99;
	setp.nan.f64 	%p187, %fd136, %fd136;
	@%p187 bra 	$L__BB0_98;
	setp.neu.f64 	%p188, %fd137, 0d7FF0000000000000;
	@%p188 bra 	$L__BB0_99;
	setp.lt.s32 	%p189, %r45, 0;
	or.b32  	%r241, %r39, -2147483648;
	selp.b32 	%r242, %r241, %r39, %p3;
	selp.b32 	%r243, %r242, %r39, %p189;
	mov.b32 	%r244, 0;
	mov.b64 	%fd375, {%r244, %r243};
	bra.uni 	$L__BB0_99;
$L__BB0_98:
	mov.f64 	%fd316, 0d4018000000000000;
	add.rn.f64 	%fd375, %fd136, %fd316;
$L__BB0_99:
	ld.param.f64 	%fd337, [_Z15calculateForcesiPdS_dd_param_4];
	setp.eq.f64 	%p190, %fd136, 0d3FF0000000000000;
	add.f64 	%fd317, %fd374, %fd374;
	sub.f64 	%fd318, %fd317, %fd375;
	selp.f64 	%fd319, 0d3FF0000000000000, %fd318, %p190;
	mul.f64 	%fd320, %fd337, 0d4038000000000000;
	div.rn.f64 	%fd321, %fd320, %fd135;
	mul.f64 	%fd322, %fd321, %fd319;
	sub.f64 	%fd323, %fd106, %fd112;
	mul.f64 	%fd324, %fd322, %fd323;
	div.rn.f64 	%fd325, %fd324, %fd135;
	add.f64 	%fd348, %fd348, %fd325;
	sub.f64 	%fd326, %fd107, %fd120;
	mul.f64 	%fd327, %fd322, %fd326;
	div.rn.f64 	%fd328, %fd327, %fd135;
	add.f64 	%fd347, %fd347, %fd328;
	sub.f64 	%fd329, %fd108, %fd128;
	mul.f64 	%fd330, %fd322, %fd329;
	div.rn.f64 	%fd331, %fd330, %fd135;
	add.f64 	%fd346, %fd346, %fd331;
$L__BB0_100:
	add.s32 	%r248, %r248, 1;
	setp.ne.s32 	%p191, %r248, 0;
	add.s64 	%rd23, %rd23, 24;
	@%p191 bra 	$L__BB0_73;
$L__BB0_101:
	ld.param.u64 	%rd21, [_Z15calculateForcesiPdS_dd_param_2];
	cvta.to.global.u64 	%rd18, %rd21;
	mul.wide.s32 	%rd19, %r18, 8;
	add.s64 	%rd20, %rd18, %rd19;
	st.global.f64 	[%rd20], %fd348;
	st.global.f64 	[%rd20+8], %fd347;
	st.global.f64 	[%rd20+16], %fd346;
$L__BB0_102:
	ret;

}
	// .globl	_Z15updateParticlesiPdS_S_S_d
.visible .entry _Z15updateParticlesiPdS_S_S_d(
	.param .u32 _Z15updateParticlesiPdS_S_S_d_param_0,
	.param .u64 .ptr .align 1 _Z15updateParticlesiPdS_S_S_d_param_1,
	.param .u64 .ptr .align 1 _Z15updateParticlesiPdS_S_S_d_param_2,
	.param .u64 .ptr .align 1 _Z15updateParticlesiPdS_S_S_d_param_3,
	.param .u64 .ptr .align 1 _Z15updateParticlesiPdS_S_S_d_param_4,
	.param .f64 _Z15updateParticlesiPdS_S_S_d_param_5
)
{
	.reg .pred 	%p<2>;
	.reg .b32 	%r<7>;
	.reg .b64 	%rd<15>;
	.reg .b64 	%fd<36>;

	ld.param.u32 	%r2, [_Z15updateParticlesiPdS_S_S_d_param_0];
	ld.param.u64 	%rd1, [_Z15updateParticlesiPdS_S_S_d_param_1];
	ld.param.u64 	%rd2, [_Z15updateParticlesiPdS_S_S_d_param_2];
	ld.param.u64 	%rd3, [_Z15updateParticlesiPdS_S_S_d_param_3];
	ld.param.u64 	%rd4, [_Z15updateParticlesiPdS_S_S_d_param_4];
	ld.param.f64 	%fd1, [_Z15updateParticlesiPdS_S_S_d_param_5];
	mov.u32 	%r3, %ctaid.x;
	mov.u32 	%r4, %ntid.x;
	mov.u32 	%r5, %tid.x;
	mad.lo.s32 	%r1, %r3, %r4, %r5;
	setp.ge.s32 	%p1, %r1, %r2;
	@%p1 bra 	$L__BB1_2;
	cvta.to.global.u64 	%rd5, %rd3;
	cvta.to.global.u64 	%rd6, %rd4;
	cvta.to.global.u64 	%rd7, %rd2;
	cvta.to.global.u64 	%rd8, %rd1;
	mul.lo.s32 	%r6, %r1, 3;
	mul.wide.s32 	%rd9, %r6, 8;
	add.s64 	%rd10, %rd5, %rd9;
	ld.global.f64 	%fd2, [%rd10];
	mul.wide.s32 	%rd11, %r1, 8;
	add.s64 	%rd12, %rd6, %rd11;
	ld.global.f64 	%fd3, [%rd12];
	div.rn.f64 	%fd4, %fd2, %fd3;
	ld.global.f64 	%fd5, [%rd10+8];
	div.rn.f64 	%fd6, %fd5, %fd3;
	ld.global.f64 	%fd7, [%rd10+16];
	div.rn.f64 	%fd8, %fd7, %fd3;
	add.s64 	%rd13, %rd7, %rd9;
	ld.global.f64 	%fd9, [%rd13];
	mul.f64 	%fd10, %fd1, %fd9;
	mul.f64 	%fd11, %fd4, 0d3FE0000000000000;
	mul.f64 	%fd12, %fd1, %fd11;
	fma.rn.f64 	%fd13, %fd1, %fd12, %fd10;
	add.s64 	%rd14, %rd8, %rd9;
	ld.global.f64 	%fd14, [%rd14];
	add.f64 	%fd15, %fd14, %fd13;
	st.global.f64 	[%rd14], %fd15;
	ld.global.f64 	%fd16, [%rd13+8];
	mul.f64 	%fd17, %fd1, %fd16;
	mul.f64 	%fd18, %fd6, 0d3FE0000000000000;
	mul.f64 	%fd19, %fd1, %fd18;
	fma.rn.f64 	%fd20, %fd1, %fd19, %fd17;
	ld.global.f64 	%fd21, [%rd14+8];
	add.f64 	%fd22, %fd21, %fd20;
	st.global.f64 	[%rd14+8], %fd22;
	ld.global.f64 	%fd23, [%rd13+16];
	mul.f64 	%fd24, %fd1, %fd23;
	mul.f64 	%fd25, %fd8, 0d3FE0000000000000;
	mul.f64 	%fd26, %fd1, %fd25;
	fma.rn.f64 	%fd27, %fd1, %fd26, %fd24;
	ld.global.f64 	%fd28, [%rd14+16];
	add.f64 	%fd29, %fd28, %fd27;
	st.global.f64 	[%rd14+16], %fd29;
	ld.global.f64 	%fd30, [%rd13];
	add.f64 	%fd31, %fd12, %fd30;
	st.global.f64 	[%rd13], %fd31;
	ld.global.f64 	%fd32, [%rd13+8];
	add.f64 	%fd33, %fd19, %fd32;
	st.global.f64 	[%rd13+8], %fd33;
	ld.global.f64 	%fd34, [%rd13+16];
	add.f64 	%fd35, %fd26, %fd34;
	st.global.f64 	[%rd13+16], %fd35;
$L__BB1_2:
	ret;

}
	// .globl	_Z18finalizeVelocitiesiPdS_S_d
.visible .entry _Z18finalizeVelocitiesiPdS_S_d(
	.param .u32 _Z18finalizeVelocitiesiPdS_S_d_param_0,
	.param .u64 .ptr .align 1 _Z18finalizeVelocitiesiPdS_S_d_param_1,
	.param .u64 .ptr .align 1 _Z18finalizeVelocitiesiPdS_S_d_param_2,
	.param .u64 .ptr .align 1 _Z18finalizeVelocitiesiPdS_S_d_param_3,
	.param .f64 _Z18finalizeVelocitiesiPdS_S_d_param_4
)
{
	.reg .pred 	%p<2>;
	.reg .b32 	%r<7>;
	.reg .b64 	%rd<12>;
	.reg .b64 	%fd<18>;

	ld.param.u32 	%r2, [_Z18finalizeVelocitiesiPdS_S_d_param_0];
	ld.param.u64 	%rd1, [_Z18finalizeVelocitiesiPdS_S_d_param_1];
	ld.param.u64 	%rd2, [_Z18finalizeVelocitiesiPdS_S_d_param_2];
	ld.param.u64 	%rd3, [_Z18finalizeVelocitiesiPdS_S_d_param_3];
	ld.param.f64 	%fd1, [_Z18finalizeVelocitiesiPdS_S_d_param_4];
	mov.u32 	%r3, %ctaid.x;
	mov.u32 	%r4, %ntid.x;
	mov.u32 	%r5, %tid.x;
	mad.lo.s32 	%r1, %r3, %r4, %r5;
	setp.ge.s32 	%p1, %r1, %r2;
	@%p1 bra 	$L__BB2_2;
	cvta.to.global.u64 	%rd4, %rd2;
	cvta.to.global.u64 	%rd5, %rd3;
	cvta.to.global.u64 	%rd6, %rd1;
	mul.lo.s32 	%r6, %r1, 3;
	mul.wide.s32 	%rd7, %r6, 8;
	add.s64 	%rd8, %rd4, %rd7;
	ld.global.f64 	%fd2, [%rd8];
	mul.wide.s32 	%rd9, %r1, 8;
	add.s64 	%rd10, %rd5, %rd9;
	ld.global.f64 	%fd3, [%rd10];
	div.rn.f64 	%fd4, %fd2, %fd3;
	ld.global.f64 	%fd5, [%rd8+8];
	div.rn.f64 	%fd6, %fd5, %fd3;
	ld.global.f64 	%fd7, [%rd8+16];
	div.rn.f64 	%fd8, %fd7, %fd3;
	mul.f64 	%fd9, %fd4, 0d3FE0000000000000;
	add.s64 	%rd11, %rd6, %rd7;
	ld.global.f64 	%fd10, [%rd11];
	fma.rn.f64 	%fd11, %fd1, %fd9, %fd10;
	st.global.f64 	[%rd11], %fd11;
	mul.f64 	%fd12, %fd6, 0d3FE0000000000000;
	ld.global.f64 	%fd13, [%rd11+8];
	fma.rn.f64 	%fd14, %fd1, %fd12, %fd13;
	st.global.f64 	[%rd11+8], %fd14;
	mul.f64 	%fd15, %fd8, 0d3FE0000000000000;
	ld.global.f64 	%fd16, [%rd11+16];
	fma.rn.f64 	%fd17, %fd1, %fd15, %fd16;
	st.global.f64 	[%rd11+16], %fd17;
$L__BB2_2:
	ret;

}
	// .globl	_Z20calculateTotalEnergyiPdS_S_ddS_
.visible .entry _Z20calculateTotalEnergyiPdS_S_ddS_(
	.param .u32 _Z20calculateTotalEnergyiPdS_S_ddS__param_0,
	.param .u64 .ptr .align 1 _Z20calculateTotalEnergyiPdS_S_ddS__param_1,
	.param .u64 .ptr .align 1 _Z20calculateTotalEnergyiPdS_S_ddS__param_2,
	.param .u64 .ptr .align 1 _Z20calculateTotalEnergyiPdS_S_ddS__param_3,
	.param .f64 _Z20calculateTotalEnergyiPdS_S_ddS__param_4,
	.param .f64 _Z20calculateTotalEnergyiPdS_S_ddS__param_5,
	.param .u64 .ptr .align 1 _Z20calculateTotalEnergyiPdS_S_ddS__param_6
)
{
	.reg .pred 	%p<114>;
	.reg .b32 	%r<180>;
	.reg .b64 	%rd<23>;
	.reg .b64 	%fd<238>;
	// demoted variable
	.shared .align 8 .b8 _ZZ20calculateTotalEnergyiPdS_S_ddS_E12sharedEnergy[2048];
	ld.param.u32 	%r49, [_Z20calculateTotalEnergyiPdS_S_ddS__param_0];
	ld.param.u64 	%rd10, [_Z20calculateTotalEnergyiPdS_S_ddS__param_1];
	ld.param.u64 	%rd8, [_Z20calculateTotalEnergyiPdS_S_ddS__param_2];
	ld.param.u64 	%rd9, [_Z20calculateTotalEnergyiPdS_S_ddS__param_3];
	ld.param.u64 	%rd11, [_Z20calculateTotalEnergyiPdS_S_ddS__param_6];
	cvta.to.global.u64 	%rd1, %rd10;
	cvta.to.global.u64 	%rd2, %rd11;
	mov.u32 	%r50, %ctaid.x;
	mov.u32 	%r1, %ntid.x;
	mul.lo.s32 	%r2, %r50, %r1;
	mov.u32 	%r3, %tid.x;
	add.s32 	%r172, %r2, %r3;
	shl.b32 	%r51, %r3, 3;
	mov.u32 	%r52, _ZZ20calculateTotalEnergyiPdS_S_ddS_E12sharedEnergy;
	add.s32 	%r5, %r52, %r51;
	mov.b64 	%rd12, 0;
	st.shared.u64 	[%r5], %rd12;
	setp.ge.s32 	%p3, %r172, %r49;
	@%p3 bra 	$L__BB3_23;
	cvta.to.global.u64 	%rd13, %rd9;
	cvta.to.global.u64 	%rd14, %rd8;
	mul.wide.s32 	%rd15, %r172, 8;
	add.s64 	%rd16, %rd13, %rd15;
	ld.global.f64 	%fd1, [%rd16];
	mul.lo.s32 	%r53, %r172, 3;
	mul.wide.s32 	%rd17, %r53, 8;
	add.s64 	%rd3, %rd14, %rd17;
	ld.global.f64 	%fd2, [%rd3];
	{
	.reg .b32 %temp; 
	mov.b64 	{%temp, %r6}, %fd2;
	}
	mov.f64 	%fd77, 0d4000000000000000;
	{
	.reg .b32 %temp; 
	mov.b64 	{%temp, %r54}, %fd77;
	}
	and.b32  	%r8, %r54, 2146435072;
	setp.eq.s32 	%p4, %r8, 1062207488;
	abs.f64 	%fd3, %fd2;
	{ // callseq 15, 0
	.param .b64 param0;
	st.param.f64 	[param0], %fd3;
	.param .b64 param1;
	st.param.f64 	[param1], 0d4000000000000000;
	.param .b64 retval0;
	call.uni (retval0), 
	__internal_accurate_pow, 
	(
	param0, 
	param1
	);
	ld.param.f64 	%fd78, [retval0];
	} // callseq 15
	setp.lt.s32 	%p5, %r6, 0;
	neg.f64 	%fd80, %fd78;
	selp.f64 	%fd81, %fd80, %fd78, %p4;
	selp.f64 	%fd219, %fd81, %fd78, %p5;
	setp.neu.f64 	%p6, %fd2, 0d0000000000000000;
	@%p6 bra 	$L__BB3_3;
	setp.eq.s32 	%p7, %r8, 1062207488;
	selp.b32 	%r55, %r6, 0, %p7;
	setp.lt.s32 	%p8, %r54, 0;
	or.b32  	%r56, %r55, 2146435072;
	selp.b32 	%r57, %r56, %r55, %p8;
	mov.b32 	%r58, 0;
	mov.b64 	%fd219, {%r58, %r57};
$L__BB3_3:
	add.f64 	%fd82, %fd2, 0d4000000000000000;
	{
	.reg .b32 %temp; 
	mov.b64 	{%temp, %r59}, %fd82;
	}
	and.b32  	%r60, %r59, 2146435072;
	setp.ne.s32 	%p9, %r60, 2146435072;
	@%p9 bra 	$L__BB3_8;
	setp.num.f64 	%p10, %fd2, %fd2;
	@%p10 bra 	$L__BB3_6;
	mov.f64 	%fd83, 0d4000000000000000;
	add.rn.f64 	%fd219, %fd2, %fd83;
	bra.uni 	$L__BB3_8;
$L__BB3_6:
	setp.neu.f64 	%p11, %fd3, 0d7FF0000000000000;
	@%p11 bra 	$L__BB3_8;
	setp.lt.s32 	%p12, %r6, 0;
	setp.eq.s32 	%p13, %r8, 1062207488;
	setp.lt.s32 	%p14, %r54, 0;
	selp.b32 	%r62, 0, 2146435072, %p14;
	and.b32  	%r63, %r54, 2147483647;
	setp.ne.s32 	%p15, %r63, 1071644672;
	or.b32  	%r64, %r62, -2147483648;
	selp.b32 	%r65, %r64, %r62, %p15;
	selp.b32 	%r66, %r65, %r62, %p13;
	selp.b32 	%r67, %r66, %r62, %p12;
	mov.b32 	%r68, 0;
	mov.b64 	%fd219, {%r68, %r67};
$L__BB3_8:
	setp.eq.s32 	%p16, %r8, 1062207488;
	setp.eq.f64 	%p17, %fd2, 0d3FF0000000000000;
	selp.f64 	%fd10, 0d3FF0000000000000, %fd219, %p17;
	ld.global.f64 	%fd11, [%rd3+8];
	{
	.reg .b32 %temp; 
	mov.b64 	{%temp, %r9}, %fd11;
	}
	abs.f64 	%fd12, %fd11;
	{ // callseq 16, 0
	.param .b64 param0;
	st.param.f64 	[param0], %fd12;
	.param .b64 param1;
	st.param.f64 	[param1], 0d4000000000000000;
	.param .b64 retval0;
	call.uni (retval0), 
	__internal_accurate_pow, 
	(
	param0, 
	param1
	);
	ld.param.f64 	%fd84, [retval0];
	} // callseq 16
	setp.lt.s32 	%p18, %r9, 0;
	neg.f64 	%fd86, %fd84;
	selp.f64 	%fd87, %fd86, %fd84, %p16;
	selp.f64 	%fd221, %fd87, %fd84, %p18;
	setp.neu.f64 	%p19, %fd11, 0d0000000000000000;
	@%p19 bra 	$L__BB3_10;
	selp.b32 	%r70, %r9, 0, %p16;
	setp.lt.s32 	%p21, %r54, 0;
	or.b32  	%r71, %r70, 2146435072;
	selp.b32 	%r72, %r71, %r70, %p21;
	mov.b32 	%r73, 0;
	mov.b64 	%fd221, {%r73, %r72};
$L__BB3_10:
	add.f64 	%fd88, %fd11, 0d4000000000000000;
	{
	.reg .b32 %temp; 
	mov.b64 	{%temp, %r74}, %fd88;
	}
	and.b32  	%r75, %r74, 2146435072;
	setp.ne.s32 	%p22, %r75, 2146435072;
	@%p22 bra 	$L__BB3_15;
	setp.num.f64 	%p23, %fd11, %fd11;
	@%p23 bra 	$L__BB3_13;
	mov.f64 	%fd89, 0d4000000000000000;
	add.rn.f64 	%fd221, %fd11, %fd89;
	bra.uni 	$L__BB3_15;
$L__BB3_13:
	setp.neu.f64 	%p24, %fd12, 0d7FF0000000000000;
	@%p24 bra 	$L__BB3_15;
	setp.lt.s32 	%p25, %r9, 0;
	setp.eq.s32 	%p26, %r8, 1062207488;
	setp.lt.s32 	%p27, %r54, 0;
	selp.b32 	%r77, 0, 2146435072, %p27;
	and.b32  	%r78, %r54, 2147483647;
	setp.ne.s32 	%p28, %r78, 1071644672;
	or.b32  	%r79, %r77, -2147483648;
	selp.b32 	%r80, %r79, %r77, %p28;
	selp.b32 	%r81, %r80, %r77, %p26;
	selp.b32 	%r82, %r81, %r77, %p25;
	mov.b32 	%r83, 0;
	mov.b64 	%fd221, {%r83, %r82};
$L__BB3_15:
	setp.eq.s32 	%p29, %r8, 1062207488;
	setp.eq.f64 	%p30, %fd11, 0d3FF0000000000000;
	selp.f64 	%fd90, 0d3FF0000000000000, %fd221, %p30;
	add.f64 	%fd19, %fd10, %fd90;
	ld.global.f64 	%fd20, [%rd3+16];
	{
	.reg .b32 %temp; 
	mov.b64 	{%temp, %r10}, %fd20;
	}
	abs.f64 	%fd21, %fd20;
	{ // callseq 17, 0
	.param .b64 param0;
	st.param.f64 	[param0], %fd21;
	.param .b64 param1;
	st.param.f64 	[param1], 0d4000000000000000;
	.param .b64 retval0;
	call.uni (retval0), 
	__internal_accurate_pow, 
	(
	param0, 
	param1
	);
	ld.param.f64 	%fd91, [retval0];
	} // callseq 17
	setp.lt.s32 	%p31, %r10, 0;
	neg.f64 	%fd93, %fd91;
	selp.f64 	%fd94, %fd93, %fd91, %p29;
	selp.f64 	%fd223, %fd94, %fd91, %p31;
	setp.neu.f64 	%p32, %fd20, 0d0000000000000000;
	@%p32 bra 	$L__BB3_17;
	setp.eq.s32 	%p33, %r8, 1062207488;
	selp.b32 	%r85, %r10, 0, %p33;
	setp.lt.s32 	%p34, %r54, 0;
	or.b32  	%r86, %r85, 2146435072;
	selp.b32 	%r87, %r86, %r85, %p34;
	mov.b32 	%r88, 0;
	mov.b64 	%fd223, {%r88, %r87};
$L__BB3_17:
	add.f64 	%fd95, %fd20, 0d4000000000000000;
	{
	.reg .b32 %temp; 
	mov.b64 	{%temp, %r89}, %fd95;
	}
	and.b32  	%r90, %r89, 2146435072;
	setp.ne.s32 	%p35, %r90, 2146435072;
	@%p35 bra 	$L__BB3_22;
	setp.num.f64 	%p36, %fd20, %fd20;
	@%p36 bra 	$L__BB3_20;
	mov.f64 	%fd96, 0d4000000000000000;
	add.rn.f64 	%fd223, %fd20, %fd96;
	bra.uni 	$L__BB3_22;
$L__BB3_20:
	setp.neu.f64 	%p37, %fd21, 0d7FF0000000000000;
	@%p37 bra 	$L__BB3_22;
	setp.lt.s32 	%p38, %r10, 0;
	setp.eq.s32 	%p39, %r8, 1062207488;
	setp.lt.s32 	%p40, %r54, 0;
	selp.b32 	%r92, 0, 2146435072, %p40;
	and.b32  	%r93, %r54, 2147483647;
	setp.ne.s32 	%p41, %r93, 1071644672;
	or.b32  	%r94, %r92, -2147483648;
	selp.b32 	%r95, %r94, %r92, %p41;
	selp.b32 	%r96, %r95, %r92, %p39;
	selp.b32 	%r97, %r96, %r92, %p38;
	mov.b32 	%r98, 0;
	mov.b64 	%fd223, {%r98, %r97};
$L__BB3_22:
	setp.eq.f64 	%p42, %fd20, 0d3FF0000000000000;
	selp.f64 	%fd97, 0d3FF0000000000000, %fd223, %p42;
	add.f64 	%fd98, %fd19, %fd97;
	mul.f64 	%fd99, %fd1, 0d3FE0000000000000;
	fma.rn.f64 	%fd100, %fd99, %fd98, 0d0000000000000000;
	st.shared.f64 	[%r5], %fd100;
$L__BB3_23:
	bar.sync 	0;
	add.s32 	%r99, %r172, 1;
	max.s32 	%r100, %r172, %r99;
	setp.ge.s32 	%p43, %r100, %r49;
	@%p43 bra 	$L__BB3_53;
	mul.lo.s32 	%r101, %r172, 3;
	mul.wide.s32 	%rd18, %r101, 8;
	add.s64 	%rd19, %rd1, %rd18;
	ld.global.f64 	%fd28, [%rd19];
	mov.f64 	%fd101, 0d4000000000000000;
	{
	.reg .b32 %temp; 
	mov.b64 	{%temp, %r11}, %fd101;
	}
	and.b32  	%r12, %r11, 2146435072;
	setp.eq.s32 	%p44, %r12, 1062207488;
	setp.lt.s32 	%p45, %r11, 0;
	selp.b32 	%r13, 0, 2146435072, %p45;
	and.b32  	%r102, %r11, 2147483647;
	setp.ne.s32 	%p46, %r102, 1071644672;
	and.pred  	%p1, %p44, %p46;
	ld.global.f64 	%fd29, [%rd19+8];
	ld.global.f64 	%fd30, [%rd19+16];
	mov.f64 	%fd102, 0d4028000000000000;
	{
	.reg .b32 %temp; 
	mov.b64 	{%temp, %r14}, %fd102;
	}
	and.b32  	%r15, %r14, 2146435072;
	setp.lt.s32 	%p47, %r14, 0;
	selp.b32 	%r16, 0, 2146435072, %p47;
	mov.f64 	%fd103, 0d4018000000000000;
	{
	.reg .b32 %temp; 
	mov.b64 	{%temp, %r17}, %fd103;
	}
	and.b32  	%r18, %r17, 2146435072;
	setp.eq.s32 	%p48, %r18, 1073741824;
	setp.lt.s32 	%p49, %r17, 0;
	selp.b32 	%r19, 0, 2146435072, %p49;
	and.b32  	%r103, %r17, 2147483647;
	setp.ne.s32 	%p50, %r103, 1071644672;
	and.pred  	%p2, %p48, %p50;
	mul.lo.s32 	%r104, %r3, 3;
	mad.lo.s32 	%r171, %r2, 3, %r104;
$L__BB3_25:
	add.s32 	%r171, %r171, 3;
	mul.wide.s32 	%rd20, %r171, 8;
	add.s64 	%rd4, %rd1, %rd20;
	ld.global.f64 	%fd104, [%rd4];
	sub.f64 	%fd31, %fd104, %fd28;
	{
	.reg .b32 %temp; 
	mov.b64 	{%temp, %r24}, %fd31;
	}
	abs.f64 	%fd32, %fd31;
	{ // callseq 18, 0
	.param .b64 param0;
	st.param.f64 	[param0], %fd32;
	.param .b64 param1;
	st.param.f64 	[param1], 0d4000000000000000;
	.param .b64 retval0;
	call.uni (retval0), 
	__internal_accurate_pow, 
	(
	param0, 
	param1
	);
	ld.param.f64 	%fd105, [retval0];
	} // callseq 18
	setp.lt.s32 	%p54, %r24, 0;
	neg.f64 	%fd107, %fd105;
	selp.f64 	%fd108, %fd107, %fd105, %p44;
	selp.f64 	%fd109, %fd108, %fd105, %p54;
	setp.eq.f64 	%p55, %fd31, 0d0000000000000000;
	selp.b32 	%r105, %r24, 0, %p44;
	or.b32  	%r106, %r105, 2146435072;
	selp.b32 	%r107, %r106, %r105, %p45;
	mov.b32 	%r108, 0;
	mov.b64 	%fd110, {%r108, %r107};
	selp.f64 	%fd224, %fd110, %fd109, %p55;
	add.f64 	%fd111, %fd31, 0d4000000000000000;
	{
	.reg .b32 %temp; 
	mov.b64 	{%temp, %r109}, %fd111;
	}
	and.b32  	%r110, %r109, 2146435072;
	setp.ne.s32 	%p56, %r110, 2146435072;
	@%p56 bra 	$L__BB3_30;
	setp.num.f64 	%p57, %fd31, %fd31;
	@%p57 bra 	$L__BB3_28;
	mov.f64 	%fd112, 0d4000000000000000;
	add.rn.f64 	%fd224, %fd31, %fd112;
	bra.uni 	$L__BB3_30;
$L__BB3_28:
	setp.neu.f64 	%p58, %fd32, 0d7FF0000000000000;
	@%p58 bra 	$L__BB3_30;
	or.b32  	%r111, %r13, -2147483648;
	selp.b32 	%r112, %r111, %r13, %p1;
	selp.b32 	%r113, %r112, %r13, %p54;
	mov.b32 	%r114, 0;
	mov.b64 	%fd224, {%r114, %r113};
$L__BB3_30:
	setp.lt.s32 	%p60, %r11, 0;
	setp.eq.s32 	%p61, %r12, 1062207488;
	setp.eq.f64 	%p63, %fd31, 0d3FF0000000000000;
	selp.f64 	%fd37, 0d3FF0000000000000, %fd224, %p63;
	ld.global.f64 	%fd113, [%rd4+8];
	sub.f64 	%fd38, %fd113, %fd29;
	{
	.reg .b32 %temp; 
	mov.b64 	{%temp, %r25}, %fd38;
	}
	abs.f64 	%fd39, %fd38;
	{ // callseq 19, 0
	.param .b64 param0;
	st.param.f64 	[param0], %fd39;
	.param .b64 param1;
	st.param.f64 	[param1], 0d4000000000000000;
	.param .b64 retval0;
	call.uni (retval0), 
	__internal_accurate_pow, 
	(
	param0, 
	param1
	);
	ld.param.f64 	%fd114, [retval0];
	} // callseq 19
	setp.lt.s32 	%p64, %r25, 0;
	neg.f64 	%fd116, %fd114;
	selp.f64 	%fd117, %fd116, %fd114, %p61;
	selp.f64 	%fd118, %fd117, %fd114, %p64;
	setp.eq.f64 	%p65, %fd38, 0d0000000000000000;
	selp.b32 	%r115, %r25, 0, %p61;
	or.b32  	%r116, %r115, 2146435072;
	selp.b32 	%r117, %r116, %r115, %p60;
	mov.b32 	%r118, 0;
	mov.b64 	%fd119, {%r118, %r117};
	selp.f64 	%fd225, %fd119, %fd118, %p65;
	add.f64 	%fd120, %fd38, 0d4000000000000000;
	{
	.reg .b32 %temp; 
	mov.b64 	{%temp, %r119}, %fd120;
	}
	and.b32  	%r120, %r119, 2146435072;
	setp.ne.s32 	%p66, %r120, 2146435072;
	@%p66 bra 	$L__BB3_35;
	setp.num.f64 	%p67, %fd38, %fd38;
	@%p67 bra 	$L__BB3_33;
	mov.f64 	%fd121, 0d4000000000000000;
	add.rn.f64 	%fd225, %fd38, %fd121;
	bra.uni 	$L__BB3_35;
$L__BB3_33:
	setp.neu.f64 	%p68, %fd39, 0d7FF0000000000000;
	@%p68 bra 	$L__BB3_35;
	or.b32  	%r121, %r13, -2147483648;
	selp.b32 	%r122, %r121, %r13, %p1;
	selp.b32 	%r123, %r122, %r13, %p64;
	mov.b32 	%r124, 0;
	mov.b64 	%fd225, {%r124, %r123};
$L__BB3_35:
	setp.lt.s32 	%p70, %r11, 0;
	setp.eq.s32 	%p71, %r12, 1062207488;
	setp.eq.f64 	%p73, %fd38, 0d3FF0000000000000;
	selp.f64 	%fd122, 0d3FF0000000000000, %fd225, %p73;
	add.f64 	%fd44, %fd37, %fd122;
	ld.global.f64 	%fd123, [%rd4+16];
	sub.f64 	%fd45, %fd123, %fd30;
	{
	.reg .b32 %temp; 
	mov.b64 	{%temp, %r26}, %fd45;
	}
	abs.f64 	%fd46, %fd45;
	{ // callseq 20, 0
	.param .b64 param0;
	st.param.f64 	[param0], %fd46;
	.param .b64 param1;
	st.param.f64 	[param1], 0d4000000000000000;
	.param .b64 retval0;
	call.uni (retval0), 
	__internal_accurate_pow, 
	(
	param0, 
	param1
	);
	ld.param.f64 	%fd124, [retval0];
	} // callseq 20
	setp.lt.s32 	%p74, %r26, 0;
	neg.f64 	%fd126, %fd124;
	selp.f64 	%fd127, %fd126, %fd124, %p71;
	selp.f64 	%fd128, %fd127, %fd124, %p74;
	setp.eq.f64 	%p75, %fd45, 0d0000000000000000;
	selp.b32 	%r125, %r26, 0, %p71;
	or.b32  	%r126, %r125, 2146435072;
	selp.b32 	%r127, %r126, %r125, %p70;
	mov.b32 	%r128, 0;
	mov.b64 	%fd129, {%r128, %r127};
	selp.f64 	%fd226, %fd129, %fd128, %p75;
	add.f64 	%fd130, %fd45, 0d4000000000000000;
	{
	.reg .b32 %temp; 
	mov.b64 	{%temp, %r129}, %fd130;
	}
	and.b32  	%r130, %r129, 2146435072;
	setp.ne.s32 	%p76, %r130, 2146435072;
	@%p76 bra 	$L__BB3_40;
	setp.num.f64 	%p77, %fd45, %fd45;
	@%p77 bra 	$L__BB3_38;
	mov.f64 	%fd131, 0d4000000000000000;
	add.rn.f64 	%fd226, %fd45, %fd131;
	bra.uni 	$L__BB3_40;
$L__BB3_38:
	setp.neu.f64 	%p78, %fd46, 0d7FF0000000000000;
	@%p78 bra 	$L__BB3_40;
	or.b32  	%r131, %r13, -2147483648;
	selp.b32 	%r132, %r131, %r13, %p1;
	selp.b32 	%r133, %r132, %r13, %p74;
	mov.b32 	%r134, 0;
	mov.b64 	%fd226, {%r134, %r133};
$L__BB3_40:
	setp.eq.f64 	%p80, %fd45, 0d3FF0000000000000;
	selp.f64 	%fd132, 0d3FF0000000000000, %fd226, %p80;
	add.f64 	%fd51, %fd44, %fd132;
	setp.eq.f64 	%p81, %fd51, 0d0000000000000000;
	@%p81 bra 	$L__BB3_52;
	ld.param.f64 	%fd216, [_Z20calculateTotalEnergyiPdS_S_ddS__param_4];
	setp.lt.s32 	%p82, %r14, 0;
	setp.eq.s32 	%p83, %r15, 1073741824;
	sqrt.rn.f64 	%fd133, %fd51;
	div.rn.f64 	%fd52, %fd216, %fd133;
	{
	.reg .b32 %temp; 
	mov.b64 	{%temp, %r27}, %fd52;
	}
	abs.f64 	%fd53, %fd52;
	{ // callseq 21, 0
	.param .b64 param0;
	st.param.f64 	[param0], %fd53;
	.param .b64 param1;
	st.param.f64 	[param1], 0d4028000000000000;
	.param .b64 retval0;
	call.uni (retval0), 
	__internal_accurate_pow, 
	(
	param0, 
	param1
	);
	ld.param.f64 	%fd134, [retval0];
	} // callseq 21
	setp.lt.s32 	%p85, %r27, 0;
	neg.f64 	%fd136, %fd134;
	selp.f64 	%fd137, %fd136, %fd134, %p83;
	selp.f64 	%fd138, %fd137, %fd134, %p85;
	setp.eq.f64 	%p86, %fd52, 0d0000000000000000;
	selp.b32 	%r135, %r27, 0, %p83;
	or.b32  	%r136, %r135, 2146435072;
	selp.b32 	%r137, %r136, %r135, %p82;
	mov.b32 	%r138, 0;
	mov.b64 	%fd139, {%r138, %r137};
	selp.f64 	%fd227, %fd139, %fd138, %p86;
	add.f64 	%fd140, %fd52, 0d4028000000000000;
	{
	.reg .b32 %temp; 
	mov.b64 	{%temp, %r139}, %fd140;
	}
	and.b32  	%r140, %r139, 2146435072;
	setp.ne.s32 	%p87, %r140, 2146435072;
	@%p87 bra 	$L__BB3_46;
	setp.num.f64 	%p88, %fd52, %fd52;
	@%p88 bra 	$L__BB3_44;
	mov.f64 	%fd141, 0d4028000000000000;
	add.rn.f64 	%fd227, %fd52, %fd141;
	bra.uni 	$L__BB3_46;
$L__BB3_44:
	setp.neu.f64 	%p89, %fd53, 0d7FF0000000000000;
	@%p89 bra 	$L__BB3_46;
	setp.lt.s32 	%p90, %r27, 0;
	setp.eq.s32 	%p91, %r15, 1073741824;
	and.b32  	%r142, %r14, 2147483647;
	setp.ne.s32 	%p92, %r142, 1071644672;
	or.b32  	%r143, %r16, -2147483648;
	selp.b32 	%r144, %r143, %r16, %p92;
	selp.b32 	%r145, %r144, %r16, %p91;
	selp.b32 	%r146, %r145, %r16, %p90;
	mov.b32 	%r147, 0;
	mov.b64 	%fd227, {%r147, %r146};
$L__BB3_46:
	setp.eq.f64 	%p93, %fd52, 0d0000000000000000;
	setp.lt.s32 	%p94, %r27, 0;
	setp.lt.s32 	%p95, %r17, 0;
	setp.eq.s32 	%p96, %r18, 1073741824;
	{ // callseq 22, 0
	.param .b64 param0;
	st.param.f64 	[param0], %fd53;
	.param .b64 param1;
	st.param.f64 	[param1], 0d4018000000000000;
	.param .b64 retval0;
	call.uni (retval0), 
	__internal_accurate_pow, 
	(
	param0, 
	param1
	);
	ld.param.f64 	%fd142, [retval0];
	} // callseq 22
	neg.f64 	%fd144, %fd142;
	selp.f64 	%fd145, %fd144, %fd142, %p96;
	selp.f64 	%fd146, %fd145, %fd142, %p94;
	selp.b32 	%r148, %r27, 0, %p96;
	or.b32  	%r149, %r148, 2146435072;
	selp.b32 	%r150, %r149, %r148, %p95;
	mov.b32 	%r151, 0;
	mov.b64 	%fd147, {%r151, %r150};
	selp.f64 	%fd228, %fd147, %fd146, %p93;
	add.f64 	%fd148, %fd52, 0d4018000000000000;
	{
	.reg .b32 %temp; 
	mov.b64 	{%temp, %r152}, %fd148;
	}
	and.b32  	%r153, %r152, 2146435072;
	setp.ne.s32 	%p98, %r153, 2146435072;
	@%p98 bra 	$L__BB3_51;
	setp.num.f64 	%p99, %fd52, %fd52;
	@%p99 bra 	$L__BB3_49;
	mov.f64 	%fd149, 0d4018000000000000;
	add.rn.f64 	%fd228, %fd52, %fd149;
	bra.uni 	$L__BB3_51;
$L__BB3_49:
	setp.neu.f64 	%p100, %fd53, 0d7FF0000000000000;
	@%p100 bra 	$L__BB3_51;
	or.b32  	%r154, %r19, -2147483648;
	selp.b32 	%r155, %r154, %r19, %p2;
	selp.b32 	%r156, %r155, %r19, %p94;
	mov.b32 	%r157, 0;
	mov.b64 	%fd228, {%r157, %r156};
$L__BB3_51:
	ld.param.f64 	%fd217, [_Z20calculateTotalEnergyiPdS_S_ddS__param_5];
	setp.eq.f64 	%p102, %fd52, 0d3FF0000000000000;
	sub.f64 	%fd150, %fd227, %fd228;
	selp.f64 	%fd151, 0d0000000000000000, %fd150, %p102;
	mul.f64 	%fd152, %fd217, 0d4010000000000000;
	ld.shared.f64 	%fd153, [%r5];
	fma.rn.f64 	%fd154, %fd152, %fd151, %fd153;
	st.shared.f64 	[%r5], %fd154;
$L__BB3_52:
	add.s32 	%r28, %r172, 1;
	add.s32 	%r158, %r172, 2;
	setp.lt.s32 	%p103, %r158, %r49;
	mov.u32 	%r172, %r28;
	@%p103 bra 	$L__BB3_25;
$L__BB3_53:
	bar.sync 	0;
	setp.ne.s32 	%p104, %r3, 0;
	@%p104 bra 	$L__BB3_68;
	and.b32  	%r29, %r1, 15;
	setp.lt.u32 	%p105, %r1, 16;
	mov.f64 	%fd237, 0d0000000000000000;
	mov.b32 	%r176, 0;
	@%p105 bra 	$L__BB3_57;
	and.b32  	%r176, %r1, 2032;
	mov.u32 	%r161, _ZZ20calculateTotalEnergyiPdS_S_ddS_E12sharedEnergy;
	add.s32 	%r173, %r161, 64;
	and.b32  	%r162, %r1, -16;
	neg.s32 	%r174, %r162;
	mov.f64 	%fd237, 0d0000000000000000;
$L__BB3_56:
	.pragma "nounroll";
	ld.shared.f64 	%fd158, [%r173+-64];
	add.f64 	%fd159, %fd237, %fd158;
	ld.shared.f64 	%fd160, [%r173+-56];
	add.f64 	%fd161, %fd159, %fd160;
	ld.shared.f64 	%fd162, [%r173+-48];
	add.f64 	%fd163, %fd161, %fd162;
	ld.shared.f64 	%fd164, [%r173+-40];
	add.f64 	%fd165, %fd163, %fd164;
	ld.shared.f64 	%fd166, [%r173+-32];
	add.f64 	%fd167, %fd165, %fd166;
	ld.shared.f64 	%fd168, [%r173+-24];
	add.f64 	%fd169, %fd167, %fd168;
	ld.shared.f64 	%fd170, [%r173+-16];
	add.f64 	%fd171, %fd169, %fd170;
	ld.shared.f64 	%fd172, [%r173+-8];
	add.f64 	%fd173, %fd171, %fd172;
	ld.shared.f64 	%fd174, [%r173];
	add.f64 	%fd175, %fd173, %fd174;
	ld.shared.f64 	%fd176, [%r173+8];
	add.f64 	%fd177, %fd175, %fd176;
	ld.shared.f64 	%fd178, [%r173+16];
	add.f64 	%fd179, %fd177, %fd178;
	ld.shared.f64 	%fd180, [%r173+24];
	add.f64 	%fd181, %fd179, %fd180;
	ld.shared.f64 	%fd182, [%r173+32];
	add.f64 	%fd183, %fd181, %fd182;
	ld.shared.f64 	%fd184, [%r173+40];
	add.f64 	%fd185, %fd183, %fd184;
	ld.shared.f64 	%fd186, [%r173+48];
	add.f64 	%fd187, %fd185, %fd186;
	ld.shared.f64 	%fd188, [%r173+56];
	add.f64 	%fd237, %fd187, %fd188;
	add.s32 	%r174, %r174, 16;
	add.s32 	%r173, %r173, 128;
	setp.ne.s32 	%p106, %r174, 0;
	@%p106 bra 	$L__BB3_56;
$L__BB3_57:
	setp.eq.s32 	%p107, %r29, 0;
	@%p107 bra 	$L__BB3_66;
	and.b32  	%r37, %r1, 7;
	setp.lt.u32 	%p108, %r29, 8;
	@%p108 bra 	$L__BB3_60;
	shl.b32 	%r163, %r176, 3;
	mov.u32 	%r164, _ZZ20calculateTotalEnergyiPdS_S_ddS_E12sharedEnergy;
	add.s32 	%r165, %r164, %r163;
	ld.shared.f64 	%fd190, [%r165];
	add.f64 	%fd191, %fd237, %fd190;
	ld.shared.f64 	%fd192, [%r165+8];
	add.f64 	%fd193, %fd191, %fd192;
	ld.shared.f64 	%fd194, [%r165+16];
	add.f64 	%fd195, %fd193, %fd194;
	ld.shared.f64 	%fd196, [%r165+24];
	add.f64 	%fd197, %fd195, %fd196;
	ld.shared.f64 	%fd198, [%r165+32];
	add.f64 	%fd199, %fd197, %fd198;
	ld.shared.f64 	%fd200, [%r165+40];
	add.f64 	%fd201, %fd199, %fd200;
	ld.shared.f64 	%fd202, [%r165+48];
	add.f64 	%fd203, %fd201, %fd202;
	ld.shared.f64 	%fd204, [%r165+56];
	add.f64 	%fd237, %fd203, %fd204;
	add.s32 	%r176, %r176, 8;
$L__BB3_60:
	setp.eq.s32 	%p109, %r37, 0;
	@%p109 bra 	$L__BB3_66;
	and.b32  	%r40, %r1, 3;
	setp.lt.u32 	%p110, %r37, 4;
	@%p110 bra 	$L__BB3_63;
	shl.b32 	%r166, %r176, 3;
	mov.u32 	%r167, _ZZ20calculateTotalEnergyiPdS_S_ddS_E12sharedEnergy;
	add.s32 	%r168, %r167, %r166;
	ld.shared.f64 	%fd206, [%r168];
	add.f64 	%fd207, %fd237, %fd206;
	ld.shared.f64 	%fd208, [%r168+8];
	add.f64 	%fd209, %fd207, %fd208;
	ld.shared.f64 	%fd210, [%r168+16];
	add.f64 	%fd211, %fd209, %fd210;
	ld.shared.f64 	%fd212, [%r168+24];
	add.f64 	%fd237, %fd211, %fd212;
	add.s32 	%r176, %r176, 4;
$L__BB3_63:
	setp.eq.s32 	%p111, %r40, 0;
	@%p111 bra 	$L__BB3_66;
	shl.b32 	%r169, %r176, 3;
	mov.u32 	%r170, _ZZ20calculateTotalEnergyiPdS_S_ddS_E12sharedEnergy;
	add.s32 	%r179, %r170, %r169;
	neg.s32 	%r178, %r40;
$L__BB3_65:
	.pragma "nounroll";
	ld.shared.f64 	%fd213, [%r179];
	add.f64 	%fd237, %fd237, %fd213;
	add.s32 	%r179, %r179, 8;
	add.s32 	%r178, %r178, 1;
	setp.ne.s32 	%p112, %r178, 0;
	@%p112 bra 	$L__BB3_65;
$L__BB3_66:
	ld.global.u64 	%rd22, [%rd2];
$L__BB3_67:
	mov.b64 	%fd214, %rd22;
	add.f64 	%fd215, %fd237, %fd214;
	mov.b64 	%rd21, %fd215;
	atom.relaxed.global.cas.b64 	%rd7, [%rd2], %rd22, %rd21;
	setp.ne.s64 	%p113, %rd22, %rd7;
	mov.u64 	%rd22, %rd7;
	@%p113 bra 	$L__BB3_67;
$L__BB3_68:
	ret;

}
.func  (.param .b64 func_retval0) __internal_accurate_pow(
	.param .b64 __internal_accurate_pow_param_0,
	.param .b64 __internal_accurate_pow_param_1
)
{
	.reg .pred 	%p<8>;
	.reg .b32 	%r<49>;
	.reg .b32 	%f<3>;
	.reg .b64 	%fd<109>;

	ld.param.f64 	%fd10, [__internal_accurate_pow_param_0];
	ld.param.f64 	%fd11, [__internal_accurate_pow_param_1];
	{
	.reg .b32 %temp; 
	mov.b64 	{%temp, %r46}, %fd10;
	}
	{
	.reg .b32 %temp; 
	mov.b64 	{%r45, %temp}, %fd10;
	}
	shr.u32 	%r47, %r46, 20;
	setp.gt.u32 	%p1, %r46, 1048575;
	@%p1 bra 	$L__BB4_2;
	mul.f64 	%fd12, %fd10, 0d4350000000000000;
	{
	.reg .b32 %temp; 
	mov.b64 	{%temp, %r46}, %fd12;
	}
	{
	.reg .b32 %temp; 
	mov.b64 	{%r45, %temp}, %fd12;
	}
	shr.u32 	%r16, %r46, 20;
	add.s32 	%r47, %r16, -54;
$L__BB4_2:
	add.s32 	%r48, %r47, -1023;
	and.b32  	%r17, %r46, -2146435073;
	or.b32  	%r18, %r17, 1072693248;
	mov.b64 	%fd107, {%r45, %r18};
	setp.lt.u32 	%p2, %r18, 1073127583;
	@%p2 bra 	$L__BB4_4;
	{
	.reg .b32 %temp; 
	mov.b64 	{%r19, %temp}, %fd107;
	}
	{
	.reg .b32 %temp; 
	mov.b64 	{%temp, %r20}, %fd107;
	}
	add.s32 	%r21, %r20, -1048576;
	mov.b64 	%fd107, {%r19, %r21};
	add.s32 	%r48, %r47, -1022;
$L__BB4_4:
	add.f64 	%fd13, %fd107, 0dBFF0000000000000;
	add.f64 	%fd14, %fd107, 0d3FF0000000000000;
	rcp.approx.ftz.f64 	%fd15, %fd14;
	neg.f64 	%fd16, %fd14;
	fma.rn.f64 	%fd17, %fd16, %fd15, 0d3FF0000000000000;
	fma.rn.f64 	%fd18, %fd17, %fd17, %fd17;
	fma.rn.f64 	%fd19, %fd18, %fd15, %fd15;
	mul.f64 	%fd20, %fd13, %fd19;
	fma.rn.f64 	%fd21, %fd13, %fd19, %fd20;
	mul.f64 	%fd22, %fd21, %fd21;
	fma.rn.f64 	%fd23, %fd22, 0d3EB0F5FF7D2CAFE2, 0d3ED0F5D241AD3B5A;
	fma.rn.f64 	%fd24, %fd23, %fd22, 0d3EF3B20A75488A3F;
	fma.rn.f64 	%fd25, %fd24, %fd22, 0d3F1745CDE4FAECD5;
	fma.rn.f64 	%fd26, %fd25, %fd22, 0d3F3C71C7258A578B;
	fma.rn.f64 	%fd27, %fd26, %fd22, 0d3F6249249242B910;
	fma.rn.f64 	%fd28, %fd27, %fd22, 0d3F89999999999DFB;
	sub.f64 	%fd29, %fd13, %fd21;
	add.f64 	%fd30, %fd29, %fd29;
	neg.f64 	%fd31, %fd21;
	fma.rn.f64 	%fd32, %fd31, %fd13, %fd30;
	mul.f64 	%fd33, %fd19, %fd32;
	fma.rn.f64 	%fd34, %fd22, %fd28, 0d3FB5555555555555;
	mov.f64 	%fd35, 0d3FB5555555555555;
	sub.f64 	%fd36, %fd35, %fd34;
	fma.rn.f64 	%fd37, %fd22, %fd28, %fd36;
	add.f64 	%fd38, %fd37, 0dBC46A4CB00B9E7B0;
	add.f64 	%fd39, %fd34, %fd38;
	sub.f64 	%fd40, %fd34, %fd39;
	add.f64 	%fd41, %fd38, %fd40;
	mul.rn.f64 	%fd42, %fd21, %fd21;
	neg.f64 	%fd43, %fd42;
	fma.rn.f64 	%fd44, %fd21, %fd21, %fd43;
	{
	.reg .b32 %temp; 
	mov.b64 	{%r22, %temp}, %fd33;
	}
	{
	.reg .b32 %temp; 
	mov.b64 	{%temp, %r23}, %fd33;
	}
	add.s32 	%r24, %r23, 1048576;
	mov.b64 	%fd45, {%r22, %r24};
	fma.rn.f64 	%fd46, %fd21, %fd45, %fd44;
	mul.rn.f64 	%fd47, %fd42, %fd21;
	neg.f64 	%fd48, %fd47;
	fma.rn.f64 	%fd49, %fd42, %fd21, %fd48;
	fma.rn.f64 	%fd50, %fd42, %fd33, %fd49;
	fma.rn.f64 	%fd51, %fd46, %fd21, %fd50;
	mul.rn.f64 	%fd52, %fd39, %fd47;
	neg.f64 	%fd53, %fd52;
	fma.rn.f64 	%fd54, %fd39, %fd47, %fd53;
	fma.rn.f64 	%fd55, %fd39, %fd51, %fd54;
	fma.rn.f64 	%fd56, %fd41, %fd47, %fd55;
	add.f64 	%fd57, %fd52, %fd56;
	sub.f64 	%fd58, %fd52, %fd57;
	add.f64 	%fd59, %fd56, %fd58;
	add.f64 	%fd60, %fd21, %fd57;
	sub.f64 	%fd61, %fd21, %fd60;
	add.f64 	%fd62, %fd57, %fd61;
	add.f64 	%fd63, %fd59, %fd62;
	add.f64 	%fd64, %fd33, %fd63;
	add.f64 	%fd65, %fd60, %fd64;
	sub.f64 	%fd66, %fd60, %fd65;
	add.f64 	%fd67, %fd64, %fd66;
	xor.b32  	%r25, %r48, -2147483648;
	mov.b32 	%r26, 1127219200;
	mov.b64 	%fd68, {%r25, %r26};
	mov.b32 	%r27, -2147483648;
	mov.b64 	%fd69, {%r27, %r26};
	sub.f64 	%fd70, %fd68, %fd69;
	fma.rn.f64 	%fd71, %fd70, 0d3FE62E42FEFA39EF, %fd65;
	fma.rn.f64 	%fd72, %fd70, 0dBFE62E42FEFA39EF, %fd71;
	sub.f64 	%fd73, %fd72, %fd65;
	sub.f64 	%fd74, %fd67, %fd73;
	fma.rn.f64 	%fd75, %fd70, 0d3C7ABC9E3B39803F, %fd74;
	add.f64 	%fd76, %fd71, %fd75;
	sub.f64 	%fd77, %fd71, %fd76;
	add.f64 	%fd78, %fd75, %fd77;
	{
	.reg .b32 %temp; 
	mov.b64 	{%temp, %r28}, %fd11;
	}
	{
	.reg .b32 %temp; 
	mov.b64 	{%r29, %temp}, %fd11;
	}
	shl.b32 	%r30, %r28, 1;
	setp.gt.u32 	%p3, %r30, -33554433;
	and.b32  	%r31, %r28, -15728641;
	selp.b32 	%r32, %r31, %r28, %p3;
	mov.b64 	%fd79, {%r29, %r32};
	mul.rn.f64 	%fd80, %fd76, %fd79;
	neg.f64 	%fd81, %fd80;
	fma.rn.f64 	%fd82, %fd76, %fd79, %fd81;
	fma.rn.f64 	%fd83, %fd78, %fd79, %fd82;
	add.f64 	%fd4, %fd80, %fd83;
	sub.f64 	%fd84, %fd80, %fd4;
	add.f64 	%fd5, %fd83, %fd84;
	fma.rn.f64 	%fd85, %fd4, 0d3FF71547652B82FE, 0d4338000000000000;
	{
	.reg .b32 %temp; 
	mov.b64 	{%r13, %temp}, %fd85;
	}
	mov.f64 	%fd86, 0dC338000000000000;
	add.rn.f64 	%fd87, %fd85, %fd86;
	fma.rn.f64 	%fd88, %fd87, 0dBFE62E42FEFA39EF, %fd4;
	fma.rn.f64 	%fd89, %fd87, 0dBC7ABC9E3B39803F, %fd88;
	fma.rn.f64 	%fd90, %fd89, 0d3E5ADE1569CE2BDF, 0d3E928AF3FCA213EA;
	fma.rn.f64 	%fd91, %fd90, %fd89, 0d3EC71DEE62401315;
	fma.rn.f64 	%fd92, %fd91, %fd89, 0d3EFA01997C89EB71;
	fma.rn.f64 	%fd93, %fd92, %fd89, 0d3F2A01A014761F65;
	fma.rn.f64 	%fd94, %fd93, %fd89, 0d3F56C16C1852B7AF;
	fma.rn.f64 	%fd95, %fd94, %fd89, 0d3F81111111122322;
	fma.rn.f64 	%fd96, %fd95, %fd89, 0d3FA55555555502A1;
	fma.rn.f64 	%fd97, %fd96, %fd89, 0d3FC5555555555511;
	fma.rn.f64 	%fd98, %fd97, %fd89, 0d3FE000000000000B;
	fma.rn.f64 	%fd99, %fd98, %fd89, 0d3FF0000000000000;
	fma.rn.f64 	%fd100, %fd99, %fd89, 0d3FF0000000000000;
	{
	.reg .b32 %temp; 
	mov.b64 	{%r14, %temp}, %fd100;
	}
	{
	.reg .b32 %temp; 
	mov.b64 	{%temp, %r15}, %fd100;
	}
	shl.b32 	%r33, %r13, 20;
	add.s32 	%r34, %r33, %r15;
	mov.b64 	%fd108, {%r14, %r34};
	{
	.reg .b32 %temp; 
	mov.b64 	{%temp, %r35}, %fd4;
	}
	mov.b32 	%f2, %r35;
	abs.f32 	%f1, %f2;
	setp.lt.f32 	%p4, %f1, 0f4086232B;
	@%p4 bra 	$L__BB4_7;
	setp.lt.f64 	%p5, %fd4, 0d0000000000000000;
	add.f64 	%fd101, %fd4, 0d7FF0000000000000;
	selp.f64 	%fd108, 0d0000000000000000, %fd101, %p5;
	setp.geu.f32 	%p6, %f1, 0f40874800;
	@%p6 bra 	$L__BB4_7;
	shr.u32 	%r36, %r13, 31;
	add.s32 	%r37, %r13, %r36;
	shr.s32 	%r38, %r37, 1;
	shl.b32 	%r39, %r38, 20;
	add.s32 	%r40, %r15, %r39;
	mov.b64 	%fd102, {%r14, %r40};
	sub.s32 	%r41, %r13, %r38;
	shl.b32 	%r42, %r41, 20;
	add.s32 	%r43, %r42, 1072693248;
	mov.b32 	%r44, 0;
	mov.b64 	%fd103, {%r44, %r43};
	mul.f64 	%fd108, %fd103, %fd102;
$L__BB4_7:
	abs.f64 	%fd104, %fd108;
	setp.eq.f64 	%p7, %fd104, 0d7FF0000000000000;
	fma.rn.f64 	%fd105, %fd108, %fd5, %fd108;
	selp.f64 	%fd106, %fd108, %fd105, %p7;
	st.param.f64 	[func_retval0], %fd106;
	ret;

}


// ===== COMPILED SASS (sm_100) =====

	.target	sm_100

	.elftype	@"ET_EXEC"


//--------------------- .note.nv.tkinfo           --------------------------
	.section	.note.nv.tkinfo,"",@"SHT_NOTE"
	.sectionflags	@"SHF_NOTE_NV_TKINFO"
	.tkinfo
        /*0018*/ 	.word	0x00000002
        /*0030*/ 	.string	""
        /*0030*/ 	.string	"ptxas"
        /*0030*/ 	.string	"Cuda compilation tools, release 13.0, V13.0.88"
        /*0030*/ 	.string	"Build cuda_13.0.r13.0/compiler.36424714_0"
        /*0030*/ 	.string	"-arch sm_100 -m 64 "



//--------------------- .note.nv.cuinfo           --------------------------
	.section	.note.nv.cuinfo,"",@"SHT_NOTE"
	.sectionflags	@"SHF_NOTE_NV_CUINFO"
        /*0018*/ 	.short	0x0002
        /*001a*/ 	.short	0x0064
        /*001c*/ 	.short	0x0082
	.zero		2


//--------------------- .nv.info                  --------------------------
	.section	.nv.info,"",@"SHT_CUDA_INFO"
	.align	4


	//----- nvinfo : EIATTR_REGCOUNT
	.align		4
        /*0000*/ 	.byte	0x04, 0x2f
        /*0002*/ 	.short	(.L_1 - .L_0)
	.align		4
.L_0:
        /*0004*/ 	.word	index@(_Z15calculateForcesiPdS_dd)
        /*0008*/ 	.word	0x00000036


	//----- nvinfo : EIATTR_FRAME_SIZE
	.align		4
.L_1:
        /*000c*/ 	.byte	0x04, 0x11
        /*000e*/ 	.short	(.L_3 - .L_2)
	.align		4
.L_2:
        /*0010*/ 	.word	index@($_Z15calculateForcesiPdS_dd$__internal_accurate_pow)
        /*0014*/ 	.word	0x00000000


	//----- nvinfo : EIATTR_FRAME_SIZE
	.align		4
.L_3:
        /*0018*/ 	.byte	0x04, 0x11
        /*001a*/ 	.short	(.L_5 - .L_4)
	.align		4
.L_4:
        /*001c*/ 	.word	index@($__internal_5_$__cuda_sm20_dsqrt_rn_f64_mediumpath_v1)
        /*0020*/ 	.word	0x00000000


	//----- nvinfo : EIATTR_FRAME_SIZE
	.align		4
.L_5:
        /*0024*/ 	.byte	0x04, 0x11
        /*0026*/ 	.short	(.L_7 - .L_6)
	.align		4
.L_6:
        /*0028*/ 	.word	index@($__internal_4_$__cuda_sm20_div_rn_f64_full)
        /*002c*/ 	.word	0x00000000


	//----- nvinfo : EIATTR_FRAME_SIZE
	.align		4
.L_7:
        /*0030*/ 	.byte	0x04, 0x11
        /*0032*/ 	.short	(.L_9 - .L_8)
	.align		4
.L_8:
        /*0034*/ 	.word	index@(_Z15calculateForcesiPdS_dd)
        /*0038*/ 	.word	0x00000000


	//----- nvinfo : EIATTR_REGCOUNT
	.align		4
.L_9:
        /*003c*/ 	.byte	0x04, 0x2f
        /*003e*/ 	.short	(.L_11 - .L_10)
	.align		4
.L_10:
        /*0040*/ 	.word	index@(_Z15updateParticlesiPdS_S_S_d)
        /*0044*/ 	.word	0x00000020


	//----- nvinfo : EIATTR_FRAME_SIZE
	.align		4
.L_11:
        /*0048*/ 	.byte	0x04, 0x11
        /*004a*/ 	.short	(.L_13 - .L_12)
	.align		4
.L_12:
        /*004c*/ 	.word	index@($__internal_3_$__cuda_sm20_div_rn_f64_full)
        /*0050*/ 	.word	0x00000000


	//----- nvinfo : EIATTR_FRAME_SIZE
	.align		4
.L_13:
        /*0054*/ 	.byte	0x04, 0x11
        /*0056*/ 	.short	(.L_15 - .L_14)
	.align		4
.L_14:
        /*0058*/ 	.word	index@(_Z15updateParticlesiPdS_S_S_d)
        /*005c*/ 	.word	0x00000000


	//----- nvinfo : EIATTR_REGCOUNT
	.align		4
.L_15:
        /*0060*/ 	.byte	0x04, 0x2f
        /*0062*/ 	.short	(.L_17 - .L_16)
	.align		4
.L_16:
        /*0064*/ 	.word	index@(_Z18finalizeVelocitiesiPdS_S_d)
        /*0068*/ 	.word	0x00000020


	//----- nvinfo : EIATTR_FRAME_SIZE
	.align		4
.L_17:
        /*006c*/ 	.byte	0x04, 0x11
        /*006e*/ 	.short	(.L_19 - .L_18)
	.align		4
.L_18:
        /*0070*/ 	.word	index@($__internal_2_$__cuda_sm20_div_rn_f64_full)
        /*0074*/ 	.word	0x00000000


	//----- nvinfo : EIATTR_FRAME_SIZE
	.align		4
.L_19:
        /*0078*/ 	.byte	0x04, 0x11
        /*007a*/ 	.short	(.L_21 - .L_20)
	.align		4
.L_20:
        /*007c*/ 	.word	index@(_Z18finalizeVelocitiesiPdS_S_d)
        /*0080*/ 	.word	0x00000000


	//----- nvinfo : EIATTR_REGCOUNT
	.align		4
.L_21:
        /*0084*/ 	.byte	0x04, 0x2f
        /*0086*/ 	.short	(.L_23 - .L_22)
	.align		4
.L_22:
        /*0088*/ 	.word	index@(_Z20calculateTotalEnergyiPdS_S_ddS_)
        /*008c*/ 	.word	0x00000030


	//----- nvinfo : EIATTR_FRAME_SIZE
	.align		4
.L_23:
        /*0090*/ 	.byte	0x04, 0x11
        /*0092*/ 	.short	(.L_25 - .L_24)
	.align		4
.L_24:
        /*0094*/ 	.word	index@($_Z20calculateTotalEnergyiPdS_S_ddS_$__internal_accurate_pow)
        /*0098*/ 	.word	0x00000000


	//----- nvinfo : EIATTR_FRAME_SIZE
	.align		4
.L_25:
        /*009c*/ 	.byte	0x04, 0x11
        /*009e*/ 	.short	(.L_27 - .L_26)
	.align		4
.L_26:
        /*00a0*/ 	.word	index@($__internal_1_$__cuda_sm20_dsqrt_rn_f64_mediumpath_v1)
        /*00a4*/ 	.word	0x00000000


	//----- nvinfo : EIATTR_FRAME_SIZE
	.align		4
.L_27:
        /*00a8*/ 	.byte	0x04, 0x11
        /*00aa*/ 	.short	(.L_29 - .L_28)
	.align		4
.L_28:
        /*00ac*/ 	.word	index@($__internal_0_$__cuda_sm20_div_rn_f64_full)
        /*00b0*/ 	.word	0x00000000


	//----- nvinfo : EIATTR_FRAME_SIZE
	.align		4
.L_29:
        /*00b4*/ 	.byte	0x04, 0x11
        /*00b6*/ 	.short	(.L_31 - .L_30)
	.align		4
.L_30:
        /*00b8*/ 	.word	index@(_Z20calculateTotalEnergyiPdS_S_ddS_)
        /*00bc*/ 	.word	0x00000000


	//----- nvinfo : EIATTR_MIN_STACK_SIZE
	.align		4
.L_31:
        /*00c0*/ 	.byte	0x04, 0x12
        /*00c2*/ 	.short	(.L_33 - .L_32)
	.align		4
.L_32:
        /*00c4*/ 	.word	index@(_Z20calculateTotalEnergyiPdS_S_ddS_)
        /*00c8*/ 	.word	0x00000000


	//----- nvinfo : EIATTR_MIN_STACK_SIZE
	.align		4
.L_33:
        /*00cc*/ 	.byte	0x04, 0x12
        /*00ce*/ 	.short	(.L_35 - .L_34)
	.align		4
.L_34:
        /*00d0*/ 	.word	index@(_Z18finalizeVelocitiesiPdS_S_d)
        /*00d4*/ 	.word	0x00000000


	//----- nvinfo : EIATTR_MIN_STACK_SIZE
	.align		4
.L_35:
        /*00d8*/ 	.byte	0x04, 0x12
        /*00da*/ 	.short	(.L_37 - .L_36)
	.align		4
.L_36:
        /*00dc*/ 	.word	index@(_Z15updateParticlesiPdS_S_S_d)
        /*00e0*/ 	.word	0x00000000


	//----- nvinfo : EIATTR_MIN_STACK_SIZE
	.align		4
.L_37:
        /*00e4*/ 	.byte	0x04, 0x12
        /*00e6*/ 	.short	(.L_39 - .L_38)
	.align		4
.L_38:
        /*00e8*/ 	.word	index@(_Z15calculateForcesiPdS_dd)
        /*00ec*/ 	.word	0x00000000
.L_39:


//--------------------- .nv.compat                --------------------------
	.section	.nv.compat,"",@"SHT_CUDA_COMPAT_INFO"
	.align	4
        /*0000*/ 	.byte	0x02, 0x09, 0x00, 0x00, 0x02, 0x02, 0x01, 0x00, 0x02, 0x05, 0x05, 0x00, 0x03, 0x07, 0x01, 0x01
        /*0010*/ 	.byte	0x02, 0x03, 0x00, 0x00, 0x02, 0x06, 0x01, 0x00, 0x04, 0x0b, 0x08, 0x00, 0x01, 0x00, 0x00, 0x00
        /*0020*/ 	.byte	0x00, 0x00, 0x00, 0x00


//--------------------- .nv.info._Z20calculateTotalEnergyiPdS_S_ddS_ --------------------------
	.section	.nv.info._Z20calculateTotalEnergyiPdS_S_ddS_,"",@"SHT_CUDA_INFO"
	.sectionflags	@""
	.align	4


	//----- nvinfo : EIATTR_CUDA_API_VERSION
	.align		4
        /*0000*/ 	.byte	0x04, 0x37
        /*0002*/ 	.short	(.L_41 - .L_40)
.L_40:
        /*0004*/ 	.word	0x00000082


	//----- nvinfo : EIATTR_KPARAM_INFO
	.align		4
.L_41:
        /*0008*/ 	.byte	0x04, 0x17
        /*000a*/ 	.short	(.L_43 - .L_42)
.L_42:
        /*000c*/ 	.word	0x00000000
        /*0010*/ 	.short	0x0006
        /*0012*/ 	.short	0x0030
        /*0014*/ 	.byte	0x00, 0xf5, 0x21, 0x00


	//----- nvinfo : EIATTR_KPARAM_INFO
	.align		4
.L_43:
        /*0018*/ 	.byte	0x04, 0x17
        /*001a*/ 	.short	(.L_45 - .L_44)
.L_44:
        /*001c*/ 	.word	0x00000000
        /*0020*/ 	.short	0x0005
        /*0022*/ 	.short	0x0028
        /*0024*/ 	.byte	0x00, 0xf0, 0x21, 0x00


	//----- nvinfo : EIATTR_KPARAM_INFO
	.align		4
.L_45:
        /*0028*/ 	.byte	0x04, 0x17
        /*002a*/ 	.short	(.L_47 - .L_46)
.L_46:
        /*002c*/ 	.word	0x00000000
        /*0030*/ 	.short	0x0004
        /*0032*/ 	.short	0x0020
        /*0034*/ 	.byte	0x00, 0xf0, 0x21, 0x00


	//----- nvinfo : EIATTR_KPARAM_INFO
	.align		4
.L_47:
        /*0038*/ 	.byte	0x04, 0x17
        /*003a*/ 	.short	(.L_49 - .L_48)
.L_48:
        /*003c*/ 	.word	0x00000000
        /*0040*/ 	.short	0x0003
        /*0042*/ 	.short	0x0018
        /*0044*/ 	.byte	0x00, 0xf5, 0x21, 0x00


	//----- nvinfo : EIATTR_KPARAM_INFO
	.align		4
.L_49:
        /*0048*/ 	.byte	0x04, 0x17
        /*004a*/ 	.short	(.L_51 - .L_50)
.L_50:
        /*004c*/ 	.word	0x00000000
        /*0050*/ 	.short	0x0002
        /*0052*/ 	.short	0x0010
        /*0054*/ 	.byte	0x00, 0xf5, 0x21, 0x00


	//----- nvinfo : EIATTR_KPARAM_INFO
	.align		4
.L_51:
        /*0058*/ 	.byte	0x04, 0x17
        /*005a*/ 	.short	(.L_53 - .L_52)
.L_52:
        /*005c*/ 	.word	0x00000000
        /*0060*/ 	.short	0x0001
        /*0062*/ 	.short	0x0008
        /*0064*/ 	.byte	0x00, 0xf5, 0x21, 0x00


	//----- nvinfo : EIATTR_KPARAM_INFO
	.align		4
.L_53:
        /*0068*/ 	.byte	0x04, 0x17
        /*006a*/ 	.short	(.L_55 - .L_54)
.L_54:
        /*006c*/ 	.word	0x00000000
        /*0070*/ 	.short	0x0000
        /*0072*/ 	.short	0x0000
        /*0074*/ 	.byte	0x00, 0xf0, 0x11, 0x00


	//----- nvinfo : EIATTR_SPARSE_MMA_MASK
	.align		4
.L_55:
        /*0078*/ 	.byte	0x03, 0x50
        /*007a*/ 	.short	0x0000


	//----- nvinfo : EIATTR_MAXREG_COUNT
	.align		4
        /*007c*/ 	.byte	0x03, 0x1b
        /*007e*/ 	.short	0x00ff


	//----- nvinfo : EIATTR_NUM_BARRIERS
	.align		4
        /*0080*/ 	.byte	0x02, 0x4c
        /*0082*/ 	.byte	0x01
	.zero		1


	//----- nvinfo : EIATTR_MERCURY_ISA_VERSION
	.align		4
        /*0084*/ 	.byte	0x03, 0x5f
        /*0086*/ 	.short	0x0101


	//----- nvinfo : EIATTR_VRC_CTA_INIT_COUNT
	.align		4
        /*0088*/ 	.byte	0x02, 0x4a
	.zero		1
	.zero		1


	//----- nvinfo : EIATTR_EXIT_INSTR_OFFSETS
	.align		4
        /*008c*/ 	.byte	0x04, 0x1c
        /*008e*/ 	.short	(.L_57 - .L_56)


	//   ....[0]....
.L_56:
        /*0090*/ 	.word	0x000013b0


	//   ....[1]....
        /*0094*/ 	.word	0x00001a20


	//----- nvinfo : EIATTR_CRS_STACK_SIZE
	.align		4
.L_57:
        /*0098*/ 	.byte	0x04, 0x1e
        /*009a*/ 	.short	(.L_59 - .L_58)
.L_58:
        /*009c*/ 	.word	0x00000000


	//----- nvinfo : EIATTR_CBANK_PARAM_SIZE
	.align		4
.L_59:
        /*00a0*/ 	.byte	0x03, 0x19
        /*00a2*/ 	.short	0x0038


	//----- nvinfo : EIATTR_PARAM_CBANK
	.align		4
        /*00a4*/ 	.byte	0x04, 0x0a
        /*00a6*/ 	.short	(.L_61 - .L_60)
	.align		4
.L_60:
        /*00a8*/ 	.word	index@(.nv.constant0._Z20calculateTotalEnergyiPdS_S_ddS_)
        /*00ac*/ 	.short	0x0380
        /*00ae*/ 	.short	0x0038


	//----- nvinfo : EIATTR_SW_WAR
	.align		4
.L_61:
        /*00b0*/ 	.byte	0x04, 0x36
        /*00b2*/ 	.short	(.L_63 - .L_62)
.L_62:
        /*00b4*/ 	.word	0x00000008
.L_63:


//--------------------- .nv.info._Z18finalizeVelocitiesiPdS_S_d --------------------------
	.section	.nv.info._Z18finalizeVelocitiesiPdS_S_d,"",@"SHT_CUDA_INFO"
	.sectionflags	@""
	.align	4


	//----- nvinfo : EIATTR_CUDA_API_VERSION
	.align		4
        /*0000*/ 	.byte	0x04, 0x37
        /*0002*/ 	.short	(.L_65 - .L_64)
.L_64:
        /*0004*/ 	.word	0x00000082


	//----- nvinfo : EIATTR_KPARAM_INFO
	.align		4
.L_65:
        /*0008*/ 	.byte	0x04, 0x17
        /*000a*/ 	.short	(.L_67 - .L_66)
.L_66:
        /*000c*/ 	.word	0x00000000
        /*0010*/ 	.short	0x0004
        /*0012*/ 	.short	0x0020
        /*0014*/ 	.byte	0x00, 0xf0, 0x21, 0x00


	//----- nvinfo : EIATTR_KPARAM_INFO
	.align		4
.L_67:
        /*0018*/ 	.byte	0x04, 0x17
        /*001a*/ 	.short	(.L_69 - .L_68)
.L_68:
        /*001c*/ 	.word	0x00000000
        /*0020*/ 	.short	0x0003
        /*0022*/ 	.short	0x0018
        /*0024*/ 	.byte	0x00, 0xf5, 0x21, 0x00


	//----- nvinfo : EIATTR_KPARAM_INFO
	.align		4
.L_69:
        /*0028*/ 	.byte	0x04, 0x17
        /*002a*/ 	.short	(.L_71 - .L_70)
.L_70:
        /*002c*/ 	.word	0x00000000
        /*0030*/ 	.short	0x0002
        /*0032*/ 	.short	0x0010
        /*0034*/ 	.byte	0x00, 0xf5, 0x21, 0x00


	//----- nvinfo : EIATTR_KPARAM_INFO
	.align		4
.L_71:
        /*0038*/ 	.byte	0x04, 0x17
        /*003a*/ 	.short	(.L_73 - .L_72)
.L_72:
        /*003c*/ 	.word	0x00000000
        /*0040*/ 	.short	0x0001
        /*0042*/ 	.short	0x0008
        /*0044*/ 	.byte	0x00, 0xf5, 0x21, 0x00


	//----- nvinfo : EIATTR_KPARAM_INFO
	.align		4
.L_73:
        /*0048*/ 	.byte	0x04, 0x17
        /*004a*/ 	.short	(.L_75 - .L_74)
.L_74:
        /*004c*/ 	.word	0x00000000
        /*0050*/ 	.short	0x0000
        /*0052*/ 	.short	0x0000
        /*0054*/ 	.byte	0x00, 0xf0, 0x11, 0x00


	//----- nvinfo : EIATTR_SPARSE_MMA_MASK
	.align		4
.L_75:
        /*0058*/ 	.byte	0x03, 0x50
        /*005a*/ 	.short	0x0000


	//----- nvinfo : EIATTR_MAXREG_COUNT
	.align		4
        /*005c*/ 	.byte	0x03, 0x1b
        /*005e*/ 	.short	0x00ff


	//----- nvinfo : EIATTR_MERCURY_ISA_VERSION
	.align		4
        /*0060*/ 	.byte	0x03, 0x5f
        /*0062*/ 	.short	0x0101


	//----- nvinfo : EIATTR_VRC_CTA_INIT_COUNT
	.align		4
        /*0064*/ 	.byte	0x02, 0x4a
	.zero		1
	.zero		1


	//----- nvinfo : EIATTR_EXIT_INSTR_OFFSETS
	.align		4
        /*0068*/ 	.byte	0x04, 0x1c
        /*006a*/ 	.short	(.L_77 - .L_76)


	//   ....[0]....
.L_76:
        /*006c*/ 	.word	0x00000070


	//   ....[1]....
        /*0070*/ 	.word	0x00000670


	//----- nvinfo : EIATTR_CRS_STACK_SIZE
	.align		4
.L_77:
        /*0074*/ 	.byte	0x04, 0x1e
        /*0076*/ 	.short	(.L_79 - .L_78)
.L_78:
        /*0078*/ 	.word	0x00000000


	//----- nvinfo : EIATTR_CBANK_PARAM_SIZE
	.align		4
.L_79:
        /*007c*/ 	.byte	0x03, 0x19
        /*007e*/ 	.short	0x0028


	//----- nvinfo : EIATTR_PARAM_CBANK
	.align		4
        /*0080*/ 	.byte	0x04, 0x0a
        /*0082*/ 	.short	(.L_81 - .L_80)
	.align		4
.L_80:
        /*0084*/ 	.word	index@(.nv.constant0._Z18finalizeVelocitiesiPdS_S_d)
        /*0088*/ 	.short	0x0380
        /*008a*/ 	.short	0x0028


	//----- nvinfo : EIATTR_SW_WAR
	.align		4
.L_81:
        /*008c*/ 	.byte	0x04, 0x36
        /*008e*/ 	.short	(.L_83 - .L_82)
.L_82:
        /*0090*/ 	.word	0x00000008
.L_83:


//--------------------- .nv.info._Z15updateParticlesiPdS_S_S_d --------------------------
	.section	.nv.info._Z15updateParticlesiPdS_S_S_d,"",@"SHT_CUDA_INFO"
	.sectionflags	@""
	.align	4


	//----- nvinfo : EIATTR_CUDA_API_VERSION
	.align		4
        /*0000*/ 	.byte	0x04, 0x37
        /*0002*/ 	.short	(.L_85 - .L_84)
.L_84:
        /*0004*/ 	.word	0x00000082


	//----- nvinfo : EIATTR_KPARAM_INFO
	.align		4
.L_85:
        /*0008*/ 	.byte	0x04, 0x17
        /*000a*/ 	.short	(.L_87 - .L_86)
.L_86:
        /*000c*/ 	.word	0x00000000
        /*0010*/ 	.short	0x0005
        /*0012*/ 	.short	0x0028
        /*0014*/ 	.byte	0x00, 0xf0, 0x21, 0x00


	//----- nvinfo : EIATTR_KPARAM_INFO
	.align		4
.L_87:
        /*0018*/ 	.byte	0x04, 0x17
        /*001a*/ 	.short	(.L_89 - .L_88)
.L_88:
        /*001c*/ 	.word	0x00000000
        /*0020*/ 	.short	0x0004
        /*0022*/ 	.short	0x0020
        /*0024*/ 	.byte	0x00, 0xf5, 0x21, 0x00


	//----- nvinfo : EIATTR_KPARAM_INFO
	.align		4
.L_89:
        /*0028*/ 	.byte	0x04, 0x17
        /*002a*/ 	.short	(.L_91 - .L_90)
.L_90:
        /*002c*/ 	.word	0x00000000
        /*0030*/ 	.short	0x0003
        /*0032*/ 	.short	0x0018
        /*0034*/ 	.byte	0x00, 0xf5, 0x21, 0x00


	//----- nvinfo : EIATTR_KPARAM_INFO
	.align		4
.L_91:
        /*0038*/ 	.byte	0x04, 0x17
        /*003a*/ 	.short	(.L_93 - .L_92)
.L_92:
        /*003c*/ 	.word	0x00000000
        /*0040*/ 	.short	0x0002
        /*0042*/ 	.short	0x0010
        /*0044*/ 	.byte	0x00, 0xf5, 0x21, 0x00


	//----- nvinfo : EIATTR_KPARAM_INFO
	.align		4
.L_93:
        /*0048*/ 	.byte	0x04, 0x17
        /*004a*/ 	.short	(.L_95 - .L_94)
.L_94:
        /*004c*/ 	.word	0x00000000
        /*0050*/ 	.short	0x0001
        /*0052*/ 	.short	0x0008
        /*0054*/ 	.byte	0x00, 0xf5, 0x21, 0x00


	//----- nvinfo : EIATTR_KPARAM_INFO
	.align		4
.L_95:
        /*0058*/ 	.byte	0x04, 0x17
        /*005a*/ 	.short	(.L_97 - .L_96)
.L_96:
        /*005c*/ 	.word	0x00000000
        /*0060*/ 	.short	0x0000
        /*0062*/ 	.short	0x0000
        /*0064*/ 	.byte	0x00, 0xf0, 0x11, 0x00


	//----- nvinfo : EIATTR_SPARSE_MMA_MASK
	.align		4
.L_97:
        /*0068*/ 	.byte	0x03, 0x50
        /*006a*/ 	.short	0x0000


	//----- nvinfo : EIATTR_MAXREG_COUNT
	.align		4
        /*006c*/ 	.byte	0x03, 0x1b
        /*006e*/ 	.short	0x00ff


	//----- nvinfo : EIATTR_MERCURY_ISA_VERSION
	.align		4
        /*0070*/ 	.byte	0x03, 0x5f
        /*0072*/ 	.short	0x0101


	//----- nvinfo : EIATTR_VRC_CTA_INIT_COUNT
	.align		4
        /*0074*/ 	.byte	0x02, 0x4a
	.zero		1
	.zero		1


	//----- nvinfo : EIATTR_EXIT_INSTR_OFFSETS
	.align		4
        /*0078*/ 	.byte	0x04, 0x1c
        /*007a*/ 	.short	(.L_99 - .L_98)


	//   ....[0]....
.L_98:
        /*007c*/ 	.word	0x00000070


	//   ....[1]....
        /*0080*/ 	.word	0x000007e0


	//----- nvinfo : EIATTR_CRS_STACK_SIZE
	.align		4
.L_99:
        /*0084*/ 	.byte	0x04, 0x1e
        /*0086*/ 	.short	(.L_101 - .L_100)
.L_100:
        /*0088*/ 	.word	0x00000000


	//----- nvinfo : EIATTR_CBANK_PARAM_SIZE
	.align		4
.L_101:
        /*008c*/ 	.byte	0x03, 0x19
        /*008e*/ 	.short	0x0030


	//----- nvinfo : EIATTR_PARAM_CBANK
	.align		4
        /*0090*/ 	.byte	0x04, 0x0a
        /*0092*/ 	.short	(.L_103 - .L_102)
	.align		4
.L_102:
        /*0094*/ 	.word	index@(.nv.constant0._Z15updateParticlesiPdS_S_S_d)
        /*0098*/ 	.short	0x0380
        /*009a*/ 	.short	0x0030


	//----- nvinfo : EIATTR_SW_WAR
	.align		4
.L_103:
        /*009c*/ 	.byte	0x04, 0x36
        /*009e*/ 	.short	(.L_105 - .L_104)
.L_104:
        /*00a0*/ 	.word	0x00000008
.L_105:


//--------------------- .nv.info._Z15calculateForcesiPdS_dd --------------------------
	.section	.nv.info._Z15calculateForcesiPdS_dd,"",@"SHT_CUDA_INFO"
	.sectionflags	@""
	.align	4


	//----- nvinfo : EIATTR_CUDA_API_VERSION
	.align		4
        /*0000*/ 	.byte	0x04, 0x37
        /*0002*/ 	.short	(.L_107 - .L_106)
.L_106:
        /*0004*/ 	.word	0x00000082


	//----- nvinfo : EIATTR_KPARAM_INFO
	.align		4
.L_107:
        /*0008*/ 	.byte	0x04, 0x17
        /*000a*/ 	.short	(.L_109 - .L_108)
.L_108:
        /*000c*/ 	.word	0x00000000
        /*0010*/ 	.short	0x0004
        /*0012*/ 	.short	0x0020
        /*0014*/ 	.byte	0x00, 0xf0, 0x21, 0x00


	//----- nvinfo : EIATTR_KPARAM_INFO
	.align		4
.L_109:
        /*0018*/ 	.byte	0x04, 0x17
        /*001a*/ 	.short	(.L_111 - .L_110)
.L_110:
        /*001c*/ 	.word	0x00000000
        /*0020*/ 	.short	0x0003
        /*0022*/ 	.short	0x0018
        /*0024*/ 	.byte	0x00, 0xf0, 0x21, 0x00


	//----- nvinfo : EIATTR_KPARAM_INFO
	.align		4
.L_111:
        /*0028*/ 	.byte	0x04, 0x17
        /*002a*/ 	.short	(.L_113 - .L_112)
.L_112:
        /*002c*/ 	.word	0x00000000
        /*0030*/ 	.short	0x0002
        /*0032*/ 	.short	0x0010
        /*0034*/ 	.byte	0x00, 0xf5, 0x21, 0x00


	//----- nvinfo : EIATTR_KPARAM_INFO
	.align		4
.L_113:
        /*0038*/ 	.byte	0x04, 0x17
        /*003a*/ 	.short	(.L_115 - .L_114)
.L_114:
        /*003c*/ 	.word	0x00000000
        /*0040*/ 	.short	0x0001
        /*0042*/ 	.short	0x0008
        /*0044*/ 	.byte	0x00, 0xf5, 0x21, 0x00


	//----- nvinfo : EIATTR_KPARAM_INFO
	.align		4
.L_115:
        /*0048*/ 	.byte	0x04, 0x17
        /*004a*/ 	.short	(.L_117 - .L_116)
.L_116:
        /*004c*/ 	.word	0x00000000
        /*0050*/ 	.short	0x0000
        /*0052*/ 	.short	0x0000
        /*0054*/ 	.byte	0x00, 0xf0, 0x11, 0x00


	//----- nvinfo : EIATTR_SPARSE_MMA_MASK
	.align		4
.L_117:
        /*0058*/ 	.byte	0x03, 0x50
        /*005a*/ 	.short	0x0000


	//----- nvinfo : EIATTR_MAXREG_COUNT
	.align		4
        /*005c*/ 	.byte	0x03, 0x1b
        /*005e*/ 	.short	0x00ff


	//----- nvinfo : EIATTR_MERCURY_ISA_VERSION
	.align		4
        /*0060*/ 	.byte	0x03, 0x5f
        /*0062*/ 	.short	0x0101


	//----- nvinfo : EIATTR_VRC_CTA_INIT_COUNT
	.align		4
        /*0064*/ 	.byte	0x02, 0x4a
	.zero		1
	.zero		1


	//----- nvinfo : EIATTR_EXIT_INSTR_OFFSETS
	.align		4
        /*0068*/ 	.byte	0x04, 0x1c
        /*006a*/ 	.short	(.L_119 - .L_118)


	//   ....[0]....
.L_118:
        /*006c*/ 	.word	0x00000070


	//   ....[1]....
        /*0070*/ 	.word	0x00003d60


	//----- nvinfo : EIATTR_CRS_STACK_SIZE
	.align		4
.L_119:
        /*0074*/ 	.byte	0x04, 0x1e
        /*0076*/ 	.short	(.L_121 - .L_120)
.L_120:
        /*0078*/ 	.word	0x00000000


	//----- nvinfo : EIATTR_CBANK_PARAM_SIZE
	.align		4
.L_121:
        /*007c*/ 	.byte	0x03, 0x19
        /*007e*/ 	.short	0x0028


	//----- nvinfo : EIATTR_PARAM_CBANK
	.align		4
        /*0080*/ 	.byte	0x04, 0x0a
        /*0082*/ 	.short	(.L_123 - .L_122)
	.align		4
.L_122:
        /*0084*/ 	.word	index@(.nv.constant0._Z15calculateForcesiPdS_dd)
        /*0088*/ 	.short	0x0380
        /*008a*/ 	.short	0x0028


	//----- nvinfo : EIATTR_SW_WAR
	.align		4
.L_123:
        /*008c*/ 	.byte	0x04, 0x36
        /*008e*/ 	.short	(.L_125 - .L_124)
.L_124:
        /*0090*/ 	.word	0x00000008
.L_125:


//--------------------- .nv.callgraph             --------------------------
	.section	.nv.callgraph,"",@"SHT_CUDA_CALLGRAPH"
	.align	4
	.sectionentsize	8
	.align		4
        /*0000*/ 	.word	0x00000000
	.align		4
        /*0004*/ 	.word	0xffffffff
	.align		4
        /*0008*/ 	.word	0x00000000
	.align		4
        /*000c*/ 	.word	0xfffffffe
	.align		4
        /*0010*/ 	.word	0x00000000
	.align		4
        /*0014*/ 	.word	0xfffffffd
	.align		4
        /*0018*/ 	.word	0x00000000
	.align		4
        /*001c*/ 	.word	0xfffffffc


//--------------------- .text._Z20calculateTotalEnergyiPdS_S_ddS_ --------------------------
	.section	.text._Z20calculateTotalEnergyiPdS_S_ddS_,"ax",@progbits
	.align	128
        .global         _Z20calculateTotalEnergyiPdS_S_ddS_
        .type           _Z20calculateTotalEnergyiPdS_S_ddS_,@function
        .size           _Z20calculateTotalEnergyiPdS_S_ddS_,(.L_x_196 - _Z20calculateTotalEnergyiPdS_S_ddS_)
        .other          _Z20calculateTotalEnergyiPdS_S_ddS_,@"STO_CUDA_ENTRY STV_DEFAULT"
_Z20calculateTotalEnergyiPdS_S_ddS_:
.text._Z20calculateTotalEnergyiPdS_S_ddS_:
[----:B------:R-:W-:Y:S01]  /*0000*/  LDC R1, c[0x0][0x37c] ;  /* 0x0000df00ff017b82 */ /* 0x000fe20000000800 */
[----:B------:R-:W0:Y:S07]  /*0010*/  S2R R43, SR_TID.X ;  /* 0x00000000002b7919 */ /* 0x000e2e0000002100 */
[----:B------:R-:W1:Y:S01]  /*0020*/  S2UR UR5, SR_CgaCtaId ;  /* 0x00000000000579c3 */ /* 0x000e620000008800 */
[----:B------:R-:W2:Y:S01]  /*0030*/  LDCU UR7, c[0x0][0x360] ;  /* 0x00006c00ff0777ac */ /* 0x000ea20008000800 */
[----:B------:R-:W-:Y:S01]  /*0040*/  BSSY.RECONVERGENT B0, `(.L_x_0) ;  /* 0x0000064000007945 */ /* 0x000fe20003800200 */
[----:B------:R-:W-:Y:S01]  /*0050*/  UMOV UR4, 0x400 ;  /* 0x0000040000047882 */ /* 0x000fe20000000000 */
[----:B------:R-:W3:Y:S04]  /*0060*/  LDCU UR8, c[0x0][0x380] ;  /* 0x00007000ff0877ac */ /* 0x000ee80008000800 */
[----:B------:R-:W2:Y:S01]  /*0070*/  S2UR UR6, SR_CTAID.X ;  /* 0x00000000000679c3 */ /* 0x000ea20000002500 */
[----:B------:R-:W4:Y:S01]  /*0080*/  LDCU.64 UR10, c[0x0][0x358] ;  /* 0x00006b00ff0a77ac */ /* 0x000f220008000a00 */
[----:B-1----:R-:W-:-:S06]  /*0090*/  ULEA UR4, UR5, UR4, 0x18 ;  /* 0x0000000405047291 */ /* 0x002fcc000f8ec0ff */
[----:B0-----:R-:W-:Y:S01]  /*00a0*/  LEA R42, R43, UR4, 0x3 ;  /* 0x000000042b2a7c11 */ /* 0x001fe2000f8e18ff */
[----:B--2---:R-:W-:Y:S01]  /*00b0*/  UIMAD UR5, UR6, UR7, URZ ;  /* 0x00000007060572a4 */ /* 0x004fe2000f8e02ff */
[----:B------:R-:W-:-:S03]  /*00c0*/  UMOV UR4, URZ ;  /* 0x000000ff00047c82 */ /* 0x000fc60008000000 */
[----:B------:R0:W-:Y:S02]  /*00d0*/  STS.64 [R42], RZ ;  /* 0x000000ff2a007388 */ /* 0x0001e40000000a00 */
[----:B------:R-:W-:-:S05]  /*00e0*/  VIADD R4, R43, UR5 ;  /* 0x000000052b047c36 */ /* 0x000fca0008000000 */
[----:B---3--:R-:W-:-:S13]  /*00f0*/  ISETP.GE.AND P0, PT, R4, UR8, PT ;  /* 0x0000000804007c0c */ /* 0x008fda000bf06270 */
[----:B0---4-:R-:W-:Y:S05]  /*0100*/  @P0 BRA `(.L_x_1) ;  /* 0x00000004005c0947 */ /* 0x011fea0003800000 */
[----:B------:R-:W0:Y:S01]  /*0110*/  LDC.64 R10, c[0x0][0x390] ;  /* 0x0000e400ff0a7b82 */ /* 0x000e220000000a00 */
[----:B------:R-:W-:-:S07]  /*0120*/  IMAD R3, R4, 0x3, RZ ;  /* 0x0000000304037824 */ /* 0x000fce00078e02ff */
[----:B------:R-:W1:Y:S01]  /*0130*/  LDC.64 R6, c[0x0][0x398] ;  /* 0x0000e600ff067b82 */ /* 0x000e620000000a00 */
[----:B0-----:R-:W-:-:S05]  /*0140*/  IMAD.WIDE R10, R3, 0x8, R10 ;  /* 0x00000008030a7825 */ /* 0x001fca00078e020a */
[----:B------:R-:W2:Y:S01]  /*0150*/  LDG.E.64 R12, desc[UR10][R10.64] ;  /* 0x0000000a0a0c7981 */ /* 0x000ea2000c1e1b00 */
[----:B-1----:R-:W-:-:S06]  /*0160*/  IMAD.WIDE R6, R4, 0x8, R6 ;  /* 0x0000000804067825 */ /* 0x002fcc00078e0206 */
[----:B------:R-:W5:Y:S01]  /*0170*/  LDG.E.64 R6, desc[UR10][R6.64] ;  /* 0x0000000a06067981 */ /* 0x000f62000c1e1b00 */
[----:B------:R-:W-:Y:S01]  /*0180*/  BSSY.RECONVERGENT B1, `(.L_x_2) ;  /* 0x0000006000017945 */ /* 0x000fe20003800200 */
[----:B------:R-:W-:Y:S01]  /*0190*/  IMAD.MOV.U32 R3, RZ, RZ, 0x40000000 ;  /* 0x40000000ff037424 */ /* 0x000fe200078e00ff */
[----:B------:R-:W-:Y:S01]  /*01a0*/  MOV R44, 0x1e0 ;  /* 0x000001e0002c7802 */ /* 0x000fe20000000f00 */
[----:B--2---:R-:W-:-:S10]  /*01b0*/  DADD R22, -RZ, |R12| ;  /* 0x00000000ff167229 */ /* 0x004fd4000000050c */
[----:B------:R-:W-:-:S07]  /*01c0*/  IMAD.MOV.U32 R5, RZ, RZ, R23 ;  /* 0x000000ffff057224 */ /* 0x000fce00078e0017 */
[----:B-----5:R-:W-:Y:S05]  /*01d0*/  CALL.REL.NOINC `($_Z20calculateTotalEnergyiPdS_S_ddS_$__internal_accurate_pow) ;  /* 0x0000002000387944 */ /* 0x020fea0003c00000 */
[----:B------:R-:W-:Y:S05]  /*01e0*/  BSYNC.RECONVERGENT B1 ;  /* 0x0000000000017941 */ /* 0x000fea0003800200 */
.L_x_2:
[----:B------:R-:W2:Y:S01]  /*01f0*/  LDG.E.64 R8, desc[UR10][R10.64+0x8] ;  /* 0x0000080a0a087981 */ /* 0x000ea2000c1e1b00 */
[C---:B------:R-:W-:Y:S01]  /*0200*/  DADD R2, R12.reuse, 2 ;  /* 0x400000000c027429 */ /* 0x040fe20000000000 */
[----:B------:R-:W-:Y:S01]  /*0210*/  BSSY.RECONVERGENT B1, `(.L_x_3) ;  /* 0x000000f000017945 */ /* 0x000fe20003800200 */
[C---:B------:R-:W-:Y:S02]  /*0220*/  DSETP.NEU.AND P1, PT, R12.reuse, RZ, PT ;  /* 0x000000ff0c00722a */ /* 0x040fe40003f2d000 */
[----:B------:R-:W-:-:S06]  /*0230*/  DSETP.NEU.AND P0, PT, R12, 1, PT ;  /* 0x3ff000000c00742a */ /* 0x000fcc0003f0d000 */
[----:B------:R-:W-:-:S04]  /*0240*/  LOP3.LUT R0, R3, 0x7ff00000, RZ, 0xc0, !PT ;  /* 0x7ff0000003007812 */ /* 0x000fc800078ec0ff */
[----:B------:R-:W-:Y:S02]  /*0250*/  ISETP.NE.AND P2, PT, R0, 0x7ff00000, PT ;  /* 0x7ff000000000780c */ /* 0x000fe40003f45270 */
[----:B------:R-:W-:Y:S01]  /*0260*/  @!P1 CS2R R20, SRZ ;  /* 0x0000000000149805 */ /* 0x000fe2000001ff00 */
[----:B--2---:R-:W-:-:S10]  /*0270*/  DADD R2, -RZ, |R8| ;  /* 0x00000000ff027229 */ /* 0x004fd40000000508 */
[----:B------:R-:W-:Y:S01]  /*0280*/  IMAD.MOV.U32 R22, RZ, RZ, R2 ;  /* 0x000000ffff167224 */ /* 0x000fe200078e0002 */
[----:B------:R-:W-:Y:S06]  /*0290*/  @P2 BRA `(.L_x_4) ;  /* 0x0000000000182947 */ /* 0x000fec0003800000 */
[----:B------:R-:W-:-:S14]  /*02a0*/  DSETP.NAN.AND P1, PT, R12, R12, PT ;  /* 0x0000000c0c00722a */ /* 0x000fdc0003f28000 */
[----:B------:R-:W-:Y:S01]  /*02b0*/  @P1 DADD R20, R12, 2 ;  /* 0x400000000c141429 */ /* 0x000fe20000000000 */
[----:B------:R-:W-:Y:S10]  /*02c0*/  @P1 BRA `(.L_x_4) ;  /* 0x00000000000c1947 */ /* 0x000ff40003800000 */
[----:B------:R-:W-:-:S14]  /*02d0*/  DSETP.NEU.AND P1, PT, |R12|, +INF , PT ;  /* 0x7ff000000c00742a */ /* 0x000fdc0003f2d200 */
[----:B------:R-:W-:Y:S02]  /*02e0*/  @!P1 IMAD.MOV.U32 R20, RZ, RZ, 0x0 ;  /* 0x00000000ff149424 */ /* 0x000fe400078e00ff */
[----:B------:R-:W-:-:S07]  /*02f0*/  @!P1 IMAD.MOV.U32 R21, RZ, RZ, 0x7ff00000 ;  /* 0x7ff00000ff159424 */ /* 0x000fce00078e00ff */
.L_x_4:
[----:B------:R-:W-:Y:S05]  /*0300*/  BSYNC.RECONVERGENT B1 ;  /* 0x0000000000017941 */ /* 0x000fea0003800200 */
.L_x_3:
[----:B------:R-:W-:Y:S01]  /*0310*/  BSSY.RECONVERGENT B1, `(.L_x_5) ;  /* 0x0000007000017945 */ /* 0x000fe20003800200 */
[----:B------:R-:W-:Y:S01]  /*0320*/  IMAD.MOV.U32 R5, RZ, RZ, R3 ;  /* 0x000000ffff057224 */ /* 0x000fe200078e0003 */
[----:B------:R-:W-:Y:S01]  /*0330*/  FSEL R12, R20, RZ, P0 ;  /* 0x000000ff140c7208 */ /* 0x000fe20000000000 */
[----:B------:R-:W-:Y:S01]  /*0340*/  IMAD.MOV.U32 R3, RZ, RZ, 0x40000000 ;  /* 0x40000000ff037424 */ /* 0x000fe200078e00ff */
[----:B------:R-:W-:Y:S02]  /*0350*/  FSEL R13, R21, 1.875, P0 ;  /* 0x3ff00000150d7808 */ /* 0x000fe40000000000 */
[----:B------:R-:W-:-:S07]  /*0360*/  MOV R44, 0x380 ;  /* 0x00000380002c7802 */ /* 0x000fce0000000f00 */
[----:B------:R-:W-:Y:S05]  /*0370*/  CALL.REL.NOINC `($_Z20calculateTotalEnergyiPdS_S_ddS_$__internal_accurate_pow) ;  /* 0x0000001c00d07944 */ /* 0x000fea0003c00000 */
[----:B------:R-:W-:Y:S05]  /*0380*/  BSYNC.RECONVERGENT B1 ;  /* 0x0000000000017941 */ /* 0x000fea0003800200 */
.L_x_5:
        /* <DEDUP_REMOVED lines=9> */
[----:B------:R-:W-:Y:S05]  /*0420*/  @P2 BRA `(.L_x_7) ;  /* 0x0000000000182947 */ /* 0x000fea0003800000 */
[----:B------:R-:W-:-:S14]  /*0430*/  DSETP.NAN.AND P1, PT, R8, R8, PT ;  /* 0x000000080800722a */ /* 0x000fdc0003f28000 */
[----:B------:R-:W-:Y:S01]  /*0440*/  @P1 DADD R20, R8, 2 ;  /* 0x4000000008141429 */ /* 0x000fe20000000000 */
[----:B------:R-:W-:Y:S10]  /*0450*/  @P1 BRA `(.L_x_7) ;  /* 0x00000000000c1947 */ /* 0x000ff40003800000 */
[----:B------:R-:W-:-:S14]  /*0460*/  DSETP.NEU.AND P1, PT, |R8|, +INF , PT ;  /* 0x7ff000000800742a */ /* 0x000fdc0003f2d200 */
[----:B------:R-:W-:Y:S02]  /*0470*/  @!P1 IMAD.MOV.U32 R20, RZ, RZ, 0x0 ;  /* 0x00000000ff149424 */ /* 0x000fe400078e00ff */
[----:B------:R-:W-:-:S07]  /*0480*/  @!P1 IMAD.MOV.U32 R21, RZ, RZ, 0x7ff00000 ;  /* 0x7ff00000ff159424 */ /* 0x000fce00078e00ff */
.L_x_7:
[----:B------:R-:W-:Y:S05]  /*0490*/  BSYNC.RECONVERGENT B1 ;  /* 0x0000000000017941 */ /* 0x000fea0003800200 */
.L_x_6:
[----:B------:R-:W-:Y:S01]  /*04a0*/  FSEL R2, R20, RZ, P0 ;  /* 0x000000ff14027208 */ /* 0x000fe20000000000 */
[----:B------:R-:W-:Y:S01]  /*04b0*/  BSSY.RECONVERGENT B1, `(.L_x_8) ;  /* 0x0000007000017945 */ /* 0x000fe20003800200 */
[----:B------:R-:W-:Y:S01]  /*04c0*/  FSEL R3, R21, 1.875, P0 ;  /* 0x3ff0000015037808 */ /* 0x000fe20000000000 */
[----:B------:R-:W-:Y:S01]  /*04d0*/  IMAD.MOV.U32 R5, RZ, RZ, R23 ;  /* 0x000000ffff057224 */ /* 0x000fe200078e0017 */
[----:B------:R-:W-:-:S04]  /*04e0*/  MOV R44, 0x520 ;  /* 0x00000520002c7802 */ /* 0x000fc80000000f00 */
[----:B------:R-:W-:Y:S01]  /*04f0*/  DADD R12, R12, R2 ;  /* 0x000000000c0c7229 */ /* 0x000fe20000000002 */
[----:B------:R-:W-:-:S10]  /*0500*/  IMAD.MOV.U32 R3, RZ, RZ, 0x40000000 ;  /* 0x40000000ff037424 */ /* 0x000fd400078e00ff */
[----:B------:R-:W-:Y:S05]  /*0510*/  CALL.REL.NOINC `($_Z20calculateTotalEnergyiPdS_S_ddS_$__internal_accurate_pow) ;  /* 0x0000001c00687944 */ /* 0x000fea0003c00000 */
[----:B------:R-:W-:Y:S05]  /*0520*/  BSYNC.RECONVERGENT B1 ;  /* 0x0000000000017941 */ /* 0x000fea0003800200 */
.L_x_8:
[C---:B------:R-:W-:Y:S01]  /*0530*/  DADD R2, R10.reuse, 2 ;  /* 0x400000000a027429 */ /* 0x040fe20000000000 */
[----:B------:R-:W-:Y:S01]  /*0540*/  BSSY.RECONVERGENT B1, `(.L_x_9) ;  /* 0x000000d000017945 */ /* 0x000fe20003800200 */
[C---:B------:R-:W-:Y:S02]  /*0550*/  DSETP.NEU.AND P1, PT, R10.reuse, RZ, PT ;  /* 0x000000ff0a00722a */ /* 0x040fe40003f2d000 */
[----:B------:R-:W-:-:S06]  /*0560*/  DSETP.NEU.AND P0, PT, R10, 1, PT ;  /* 0x3ff000000a00742a */ /* 0x000fcc0003f0d000 */
[----:B------:R-:W-:-:S04]  /*0570*/  LOP3.LUT R2, R3, 0x7ff00000, RZ, 0xc0, !PT ;  /* 0x7ff0000003027812 */ /* 0x000fc800078ec0ff */
[----:B------:R-:W-:Y:S02]  /*0580*/  ISETP.NE.AND P2, PT, R2, 0x7ff00000, PT ;  /* 0x7ff000000200780c */ /* 0x000fe40003f45270 */
[----:B------:R-:W-:-:S11]  /*0590*/  @!P1 CS2R R20, SRZ ;  /* 0x0000000000149805 */ /* 0x000fd6000001ff00 */
[----:B------:R-:W-:Y:S05]  /*05a0*/  @P2 BRA `(.L_x_10) ;  /* 0x0000000000182947 */ /* 0x000fea0003800000 */
[----:B------:R-:W-:-:S14]  /*05b0*/  DSETP.NAN.AND P1, PT, R10, R10, PT ;  /* 0x0000000a0a00722a */ /* 0x000fdc0003f28000 */
[----:B------:R-:W-:Y:S01]  /*05c0*/  @P1 DADD R20, R10, 2 ;  /* 0x400000000a141429 */ /* 0x000fe20000000000 */
[----:B------:R-:W-:Y:S10]  /*05d0*/  @P1 BRA `(.L_x_10) ;  /* 0x00000000000c1947 */ /* 0x000ff40003800000 */
[----:B------:R-:W-:-:S14]  /*05e0*/  DSETP.NEU.AND P1, PT, |R10|, +INF , PT ;  /* 0x7ff000000a00742a */ /* 0x000fdc0003f2d200 */
[----:B------:R-:W-:Y:S02]  /*05f0*/  @!P1 IMAD.MOV.U32 R20, RZ, RZ, 0x0 ;  /* 0x00000000ff149424 */ /* 0x000fe400078e00ff */
[----:B------:R-:W-:-:S07]  /*0600*/  @!P1 IMAD.MOV.U32 R21, RZ, RZ, 0x7ff00000 ;  /* 0x7ff00000ff159424 */ /* 0x000fce00078e00ff */
.L_x_10:
[----:B------:R-:W-:Y:S05]  /*0610*/  BSYNC.RECONVERGENT B1 ;  /* 0x0000000000017941 */ /* 0x000fea0003800200 */
.L_x_9:
[----:B------:R-:W-:Y:S01]  /*0620*/  FSEL R2, R20, RZ, P0 ;  /* 0x000000ff14027208 */ /* 0x000fe20000000000 */
[----:B------:R-:W-:Y:S01]  /*0630*/  DMUL R6, R6, 0.5 ;  /* 0x3fe0000006067828 */ /* 0x000fe20000000000 */
[----:B------:R-:W-:-:S06]  /*0640*/  FSEL R3, R21, 1.875, P0 ;  /* 0x3ff0000015037808 */ /* 0x000fcc0000000000 */
[----:B------:R-:W-:-:S08]  /*0650*/  DADD R12, R12, R2 ;  /* 0x000000000c0c7229 */ /* 0x000fd00000000002 */
[----:B------:R-:W-:-:S07]  /*0660*/  DFMA R6, R12, R6, RZ ;  /* 0x000000060c06722b */ /* 0x000fce00000000ff */
[----:B------:R0:W-:Y:S04]  /*0670*/  STS.64 [R42], R6 ;  /* 0x000000062a007388 */ /* 0x0001e80000000a00 */
.L_x_1:
[----:B------:R-:W-:Y:S05]  /*0680*/  BSYNC.RECONVERGENT B0 ;  /* 0x0000000000007941 */ /* 0x000fea0003800200 */
.L_x_0:
[----:B------:R-:W1:Y:S01]  /*0690*/  LDCU UR6, c[0x0][0x380] ;  /* 0x00007000ff0677ac */ /* 0x000e620008000800 */
[----:B------:R-:W-:Y:S01]  /*06a0*/  VIADDMNMX R0, R4, 0x1, R4, !PT ;  /* 0x0000000104007846 */ /* 0x000fe20007800104 */
[----:B------:R-:W-:Y:S01]  /*06b0*/  BSSY.RECONVERGENT B0, `(.L_x_11) ;  /* 0x00000cd000007945 */ /* 0x000fe20003800200 */
[----:B------:R-:W2:Y:S01]  /*06c0*/  LDCU UR16, c[0x0][0x380] ;  /* 0x00007000ff1077ac */ /* 0x000ea20008000800 */
[----:B------:R-:W3:Y:S01]  /*06d0*/  LDCU.64 UR8, c[0x0][0x3a0] ;  /* 0x00007400ff0877ac */ /* 0x000ee20008000a00 */
[----:B------:R-:W-:Y:S01]  /*06e0*/  BAR.SYNC.DEFER_BLOCKING 0x0 ;  /* 0x0000000000007b1d */ /* 0x000fe20000010000 */
[----:B-1----:R-:W-:-:S13]  /*06f0*/  ISETP.GE.AND P0, PT, R0, UR6, PT ;  /* 0x0000000600007c0c */ /* 0x002fda000bf06270 */
[----:B--23--:R-:W-:Y:S05]  /*0700*/  @P0 BRA `(.L_x_12) ;  /* 0x0000000c001c0947 */ /* 0x00cfea0003800000 */
[----:B0-----:R-:W0:Y:S01]  /*0710*/  LDC.64 R6, c[0x0][0x388] ;  /* 0x0000e200ff067b82 */ /* 0x001e220000000a00 */
[----:B------:R-:W-:-:S07]  /*0720*/  IMAD R3, R4, 0x3, RZ ;  /* 0x0000000304037824 */ /* 0x000fce00078e02ff */
[----:B------:R-:W1:Y:S08]  /*0730*/  LDC R2, c[0x0][0x3a4] ;  /* 0x0000e900ff027b82 */ /* 0x000e700000000800 */
[----:B------:R-:W2:Y:S01]  /*0740*/  LDC.64 R12, c[0x0][0x388] ;  /* 0x0000e200ff0c7b82 */ /* 0x000ea20000000a00 */
[----:B0-----:R-:W-:-:S07]  /*0750*/  IMAD.WIDE R6, R3, 0x8, R6 ;  /* 0x0000000803067825 */ /* 0x001fce00078e0206 */
[----:B------:R-:W0:Y:S01]  /*0760*/  LDC.64 R10, c[0x0][0x3a8] ;  /* 0x0000ea00ff0a7b82 */ /* 0x000e220000000a00 */
[----:B------:R3:W5:Y:S04]  /*0770*/  LDG.E.64 R18, desc[UR10][R6.64] ;  /* 0x0000000a06127981 */ /* 0x000768000c1e1b00 */
[----:B------:R3:W5:Y:S04]  /*0780*/  LDG.E.64 R16, desc[UR10][R6.64+0x8] ;  /* 0x0000080a06107981 */ /* 0x000768000c1e1b00 */
[----:B------:R3:W5:Y:S01]  /*0790*/  LDG.E.64 R14, desc[UR10][R6.64+0x10] ;  /* 0x0000100a060e7981 */ /* 0x000762000c1e1b00 */
[----:B------:R-:W-:-:S04]  /*07a0*/  VIADD R0, R43, UR5 ;  /* 0x000000052b007c36 */ /* 0x000fc80008000000 */
[----:B-12---:R-:W-:-:S07]  /*07b0*/  IMAD R0, R0, 0x3, RZ ;  /* 0x0000000300007824 */ /* 0x006fce00078e02ff */
.L_x_34:
[----:B------:R-:W-:-:S04]  /*07c0*/  VIADD R0, R0, 0x3 ;  /* 0x0000000300007836 */ /* 0x000fc80000000000 */
[----:B------:R-:W-:-:S05]  /*07d0*/  IMAD.WIDE R38, R0, 0x8, R12 ;  /* 0x0000000800267825 */ /* 0x000fca00078e020c */
[----:B---3--:R-:W2:Y:S01]  /*07e0*/  LDG.E.64 R6, desc[UR10][R38.64] ;  /* 0x0000000a26067981 */ /* 0x008ea2000c1e1b00 */
[----:B------:R-:W-:Y:S01]  /*07f0*/  BSSY.RECONVERGENT B1, `(.L_x_13) ;  /* 0x0000007000017945 */ /* 0x000fe20003800200 */
[----:B------:R-:W-:Y:S01]  /*0800*/  IMAD.MOV.U32 R3, RZ, RZ, 0x40000000 ;  /* 0x40000000ff037424 */ /* 0x000fe200078e00ff */
[----:B------:R-:W-:Y:S01]  /*0810*/  MOV R44, 0x860 ;  /* 0x00000860002c7802 */ /* 0x000fe20000000f00 */
[----:B--2--5:R-:W-:-:S08]  /*0820*/  DADD R6, -R18, R6 ;  /* 0x0000000012067229 */ /* 0x024fd00000000106 */
[----:B------:R-:W-:-:S10]  /*0830*/  DADD R22, -RZ, |R6| ;  /* 0x00000000ff167229 */ /* 0x000fd40000000506 */
[----:B0-----:R-:W-:-:S07]  /*0840*/  IMAD.MOV.U32 R5, RZ, RZ, R23 ;  /* 0x000000ffff057224 */ /* 0x001fce00078e0017 */
[----:B0-----:R-:W-:Y:S05]  /*0850*/  CALL.REL.NOINC `($_Z20calculateTotalEnergyiPdS_S_ddS_$__internal_accurate_pow) ;  /* 0x0000001800987944 */ /* 0x001fea0003c00000 */
[----:B------:R-:W-:Y:S05]  /*0860*/  BSYNC.RECONVERGENT B1 ;  /* 0x0000000000017941 */ /* 0x000fea0003800200 */
.L_x_13:
[----:B------:R-:W2:Y:S01]  /*0870*/  LDG.E.64 R8, desc[UR10][R38.64+0x8] ;  /* 0x0000080a26087981 */ /* 0x000ea2000c1e1b00 */
[C---:B------:R-:W-:Y:S01]  /*0880*/  DADD R22, R6.reuse, 2 ;  /* 0x4000000006167429 */ /* 0x040fe20000000000 */
[----:B------:R-:W-:Y:S01]  /*0890*/  BSSY.RECONVERGENT B1, `(.L_x_14) ;  /* 0x0000011000017945 */ /* 0x000fe20003800200 */
[C---:B------:R-:W-:Y:S02]  /*08a0*/  DSETP.NEU.AND P1, PT, R6.reuse, RZ, PT ;  /* 0x000000ff0600722a */ /* 0x040fe40003f2d000 */
[----:B------:R-:W-:-:S04]  /*08b0*/  DSETP.NEU.AND P0, PT, R6, 1, PT ;  /* 0x3ff000000600742a */ /* 0x000fc80003f0d000 */
[----:B------:R-:W-:Y:S02]  /*08c0*/  FSEL R20, R20, RZ, P1 ;  /* 0x000000ff14147208 */ /* 0x000fe40000800000 */
[----:B------:R-:W-:Y:S02]  /*08d0*/  LOP3.LUT R22, R23, 0x7ff00000, RZ, 0xc0, !PT ;  /* 0x7ff0000017167812 */ /* 0x000fe400078ec0ff */
[----:B------:R-:W-:Y:S02]  /*08e0*/  FSEL R21, R21, RZ, P1 ;  /* 0x000000ff15157208 */ /* 0x000fe40000800000 */
[----:B------:R-:W-:Y:S01]  /*08f0*/  ISETP.NE.AND P2, PT, R22, 0x7ff00000, PT ;  /* 0x7ff000001600780c */ /* 0x000fe20003f45270 */
[----:B--2---:R-:W-:-:S08]  /*0900*/  DADD R8, -R16, R8 ;  /* 0x0000000010087229 */ /* 0x004fd00000000108 */
[----:B------:R-:W-:-:S10]  /*0910*/  DADD R24, -RZ, |R8| ;  /* 0x00000000ff187229 */ /* 0x000fd40000000508 */
        /* <DEDUP_REMOVED lines=8> */
.L_x_15:
[----:B------:R-:W-:Y:S05]  /*09a0*/  BSYNC.RECONVERGENT B1 ;  /* 0x0000000000017941 */ /* 0x000fea0003800200 */
.L_x_14:
[----:B------:R-:W-:Y:S01]  /*09b0*/  BSSY.RECONVERGENT B1, `(.L_x_16) ;  /* 0x0000007000017945 */ /* 0x000fe20003800200 */
[----:B------:R-:W-:Y:S01]  /*09c0*/  FSEL R6, R20, RZ, P0 ;  /* 0x000000ff14067208 */ /* 0x000fe20000000000 */
[----:B------:R-:W-:Y:S01]  /*09d0*/  IMAD.MOV.U32 R5, RZ, RZ, R25 ;  /* 0x000000ffff057224 */ /* 0x000fe200078e0019 */
[----:B------:R-:W-:Y:S01]  /*09e0*/  FSEL R7, R21, 1.875, P0 ;  /* 0x3ff0000015077808 */ /* 0x000fe20000000000 */
[----:B------:R-:W-:Y:S01]  /*09f0*/  IMAD.MOV.U32 R3, RZ, RZ, 0x40000000 ;  /* 0x40000000ff037424 */ /* 0x000fe200078e00ff */
[----:B------:R-:W-:-:S07]  /*0a00*/  MOV R44, 0xa20 ;  /* 0x00000a20002c7802 */ /* 0x000fce0000000f00 */
[----:B------:R-:W-:Y:S05]  /*0a10*/  CALL.REL.NOINC `($_Z20calculateTotalEnergyiPdS_S_ddS_$__internal_accurate_pow) ;  /* 0x0000001800287944 */ /* 0x000fea0003c00000 */
[----:B------:R-:W-:Y:S05]  /*0a20*/  BSYNC.RECONVERGENT B1 ;  /* 0x0000000000017941 */ /* 0x000fea0003800200 */
.L_x_16:
        /* <DEDUP_REMOVED lines=10> */
[----:B------:R-:W-:-:S04]  /*0ad0*/  DADD R22, -RZ, |R40| ;  /* 0x00000000ff167229 */ /* 0x000fc80000000528 */
[----:B------:R-:W-:Y:S07]  /*0ae0*/  @P2 BRA `(.L_x_18) ;  /* 0x0000000000182947 */ /* 0x000fee0003800000 */
[----:B------:R-:W-:-:S14]  /*0af0*/  DSETP.NAN.AND P1, PT, R8, R8, PT ;  /* 0x000000080800722a */ /* 0x000fdc0003f28000 */
[----:B------:R-:W-:Y:S01]  /*0b00*/  @P1 DADD R20, R8, 2 ;  /* 0x4000000008141429 */ /* 0x000fe20000000000 */
[----:B------:R-:W-:Y:S10]  /*0b10*/  @P1 BRA `(.L_x_18) ;  /* 0x00000000000c1947 */ /* 0x000ff40003800000 */
[----:B------:R-:W-:-:S14]  /*0b20*/  DSETP.NEU.AND P1, PT, |R8|, +INF , PT ;  /* 0x7ff000000800742a */ /* 0x000fdc0003f2d200 */
[----:B------:R-:W-:Y:S02]  /*0b30*/  @!P1 IMAD.MOV.U32 R20, RZ, RZ, 0x0 ;  /* 0x00000000ff149424 */ /* 0x000fe400078e00ff */
[----:B------:R-:W-:-:S07]  /*0b40*/  @!P1 IMAD.MOV.U32 R21, RZ, RZ, 0x7ff00000 ;  /* 0x7ff00000ff159424 */ /* 0x000fce00078e00ff */
.L_x_18:
[----:B------:R-:W-:Y:S05]  /*0b50*/  BSYNC.RECONVERGENT B1 ;  /* 0x0000000000017941 */ /* 0x000fea0003800200 */
.L_x_17:
[----:B------:R-:W-:Y:S01]  /*0b60*/  FSEL R8, R20, RZ, P0 ;  /* 0x000000ff14087208 */ /* 0x000fe20000000000 */
[----:B------:R-:W-:Y:S01]  /*0b70*/  BSSY.RECONVERGENT B1, `(.L_x_19) ;  /* 0x0000007000017945 */ /* 0x000fe20003800200 */
[----:B------:R-:W-:Y:S01]  /*0b80*/  FSEL R9, R21, 1.875, P0 ;  /* 0x3ff0000015097808 */ /* 0x000fe20000000000 */
[----:B------:R-:W-:Y:S01]  /*0b90*/  IMAD.MOV.U32 R5, RZ, RZ, R23 ;  /* 0x000000ffff057224 */ /* 0x000fe200078e0017 */
[----:B------:R-:W-:Y:S01]  /*0ba0*/  MOV R44, 0xbe0 ;  /* 0x00000be0002c7802 */ /* 0x000fe20000000f00 */
[----:B------:R-:W-:-:S03]  /*0bb0*/  IMAD.MOV.U32 R3, RZ, RZ, 0x40000000 ;  /* 0x40000000ff037424 */ /* 0x000fc600078e00ff */
[----:B------:R-:W-:-:S11]  /*0bc0*/  DADD R6, R6, R8 ;  /* 0x0000000006067229 */ /* 0x000fd60000000008 */
[----:B------:R-:W-:Y:S05]  /*0bd0*/  CALL.REL.NOINC `($_Z20calculateTotalEnergyiPdS_S_ddS_$__internal_accurate_pow) ;  /* 0x0000001400b87944 */ /* 0x000fea0003c00000 */
[----:B------:R-:W-:Y:S05]  /*0be0*/  BSYNC.RECONVERGENT B1 ;  /* 0x0000000000017941 */ /* 0x000fea0003800200 */
.L_x_19:
[C---:B------:R-:W-:Y:S01]  /*0bf0*/  DADD R8, R40.reuse, 2 ;  /* 0x4000000028087429 */ /* 0x040fe20000000000 */
[----:B------:R-:W-:Y:S01]  /*0c00*/  BSSY.RECONVERGENT B1, `(.L_x_20) ;  /* 0x000000e000017945 */ /* 0x000fe20003800200 */
[C---:B------:R-:W-:Y:S02]  /*0c10*/  DSETP.NEU.AND P1, PT, R40.reuse, RZ, PT ;  /* 0x000000ff2800722a */ /* 0x040fe40003f2d000 */
[----:B------:R-:W-:-:S04]  /*0c20*/  DSETP.NEU.AND P0, PT, R40, 1, PT ;  /* 0x3ff000002800742a */ /* 0x000fc80003f0d000 */
[----:B------:R-:W-:Y:S02]  /*0c30*/  FSEL R20, R20, RZ, P1 ;  /* 0x000000ff14147208 */ /* 0x000fe40000800000 */
[----:B------:R-:W-:Y:S02]  /*0c40*/  LOP3.LUT R8, R9, 0x7ff00000, RZ, 0xc0, !PT ;  /* 0x7ff0000009087812 */ /* 0x000fe400078ec0ff */
[----:B------:R-:W-:Y:S02]  /*0c50*/  FSEL R21, R21, RZ, P1 ;  /* 0x000000ff15157208 */ /* 0x000fe40000800000 */
[----:B------:R-:W-:-:S13]  /*0c60*/  ISETP.NE.AND P2, PT, R8, 0x7ff00000, PT ;  /* 0x7ff000000800780c */ /* 0x000fda0003f45270 */
[----:B------:R-:W-:Y:S05]  /*0c70*/  @P2 BRA `(.L_x_21) ;  /* 0x0000000000182947 */ /* 0x000fea0003800000 */
[----:B------:R-:W-:-:S14]  /*0c80*/  DSETP.NAN.AND P1, PT, R40, R40, PT ;  /* 0x000000282800722a */ /* 0x000fdc0003f28000 */
[----:B------:R-:W-:Y:S01]  /*0c90*/  @P1 DADD R20, R40, 2 ;  /* 0x4000000028141429 */ /* 0x000fe20000000000 */
[----:B------:R-:W-:Y:S10]  /*0ca0*/  @P1 BRA `(.L_x_21) ;  /* 0x00000000000c1947 */ /* 0x000ff40003800000 */
[----:B------:R-:W-:-:S14]  /*0cb0*/  DSETP.NEU.AND P1, PT, |R40|, +INF , PT ;  /* 0x7ff000002800742a */ /* 0x000fdc0003f2d200 */
[----:B------:R-:W-:Y:S02]  /*0cc0*/  @!P1 IMAD.MOV.U32 R20, RZ, RZ, 0x0 ;  /* 0x00000000ff149424 */ /* 0x000fe400078e00ff */
[----:B------:R-:W-:-:S07]  /*0cd0*/  @!P1 IMAD.MOV.U32 R21, RZ, RZ, 0x7ff00000 ;  /* 0x7ff00000ff159424 */ /* 0x000fce00078e00ff */
.L_x_21:
[----:B------:R-:W-:Y:S05]  /*0ce0*/  BSYNC.RECONVERGENT B1 ;  /* 0x0000000000017941 */ /* 0x000fea0003800200 */
.L_x_20:
[----:B------:R-:W-:Y:S01]  /*0cf0*/  FSEL R20, R20, RZ, P0 ;  /* 0x000000ff14147208 */ /* 0x000fe20000000000 */
[----:B------:R-:W-:Y:S01]  /*0d00*/  BSSY.RECONVERGENT B1, `(.L_x_22) ;  /* 0x0000063000017945 */ /* 0x000fe20003800200 */
[----:B------:R-:W-:-:S06]  /*0d10*/  FSEL R21, R21, 1.875, P0 ;  /* 0x3ff0000015157808 */ /* 0x000fcc0000000000 */
[----:B------:R-:W-:-:S08]  /*0d20*/  DADD R20, R6, R20 ;  /* 0x0000000006147229 */ /* 0x000fd00000000014 */
[----:B------:R-:W-:-:S14]  /*0d30*/  DSETP.NEU.AND P0, PT, R20, RZ, PT ;  /* 0x000000ff1400722a */ /* 0x000fdc0003f0d000 */
[----:B------:R-:W-:Y:S05]  /*0d40*/  @!P0 BRA `(.L_x_23) ;  /* 0x0000000400788947 */ /* 0x000fea0003800000 */
[----:B------:R-:W0:Y:S01]  /*0d50*/  MUFU.RSQ64H R9, R21 ;  /* 0x0000001500097308 */ /* 0x000e220000001c00 */
[----:B------:R-:W-:Y:S01]  /*0d60*/  VIADD R8, R21, 0xfcb00000 ;  /* 0xfcb0000015087836 */ /* 0x000fe20000000000 */
[----:B------:R-:W-:Y:S01]  /*0d70*/  BSSY.RECONVERGENT B2, `(.L_x_24) ;  /* 0x0000013000027945 */ /* 0x000fe20003800200 */
[----:B------:R-:W-:Y:S02]  /*0d80*/  IMAD.MOV.U32 R22, RZ, RZ, 0x0 ;  /* 0x00000000ff167424 */ /* 0x000fe400078e00ff */
[----:B------:R-:W-:Y:S01]  /*0d90*/  IMAD.MOV.U32 R23, RZ, RZ, 0x3fd80000 ;  /* 0x3fd80000ff177424 */ /* 0x000fe200078e00ff */
[----:B------:R-:W-:Y:S01]  /*0da0*/  ISETP.GE.U32.AND P0, PT, R8, 0x7ca00000, PT ;  /* 0x7ca000000800780c */ /* 0x000fe20003f06070 */
[----:B0-----:R-:W-:-:S08]  /*0db0*/  DMUL R6, R8, R8 ;  /* 0x0000000808067228 */ /* 0x001fd00000000000 */
[----:B------:R-:W-:-:S08]  /*0dc0*/  DFMA R6, R20, -R6, 1 ;  /* 0x3ff000001406742b */ /* 0x000fd00000000806 */
[----:B------:R-:W-:Y:S02]  /*0dd0*/  DFMA R22, R6, R22, 0.5 ;  /* 0x3fe000000616742b */ /* 0x000fe40000000016 */
[----:B------:R-:W-:-:S08]  /*0de0*/  DMUL R6, R8, R6 ;  /* 0x0000000608067228 */ /* 0x000fd00000000000 */
[----:B------:R-:W-:-:S08]  /*0df0*/  DFMA R24, R22, R6, R8 ;  /* 0x000000061618722b */ /* 0x000fd00000000008 */
[----:B------:R-:W-:Y:S02]  /*0e00*/  DMUL R26, R20, R24 ;  /* 0x00000018141a7228 */ /* 0x000fe40000000000 */
[----:B------:R-:W-:Y:S02]  /*0e10*/  VIADD R23, R25, 0xfff00000 ;  /* 0xfff0000019177836 */ /* 0x000fe40000000000 */
[----:B------:R-:W-:-:S04]  /*0e20*/  IMAD.MOV.U32 R22, RZ, RZ, R24 ;  /* 0x000000ffff167224 */ /* 0x000fc800078e0018 */
[----:B------:R-:W-:-:S08]  /*0e30*/  DFMA R28, R26, -R26, R20 ;  /* 0x8000001a1a1c722b */ /* 0x000fd00000000014 */
[----:B------:R-:W-:Y:S01]  /*0e40*/  DFMA R6, R28, R22, R26 ;  /* 0x000000161c06722b */ /* 0x000fe2000000001a */
[----:B------:R-:W-:Y:S10]  /*0e50*/  @!P0 BRA `(.L_x_25) ;  /* 0x0000000000108947 */ /* 0x000ff40003800000 */
[----:B------:R-:W-:-:S07]  /*0e60*/  MOV R6, 0xe80 ;  /* 0x00000e8000067802 */ /* 0x000fce0000000f00 */
[----:B------:R-:W-:Y:S05]  /*0e70*/  CALL.REL.NOINC `($__internal_1_$__cuda_sm20_dsqrt_rn_f64_mediumpath_v1) ;  /* 0x0000001000687944 */ /* 0x000fea0003c00000 */
[----:B------:R-:W-:Y:S02]  /*0e80*/  IMAD.MOV.U32 R6, RZ, RZ, R8 ;  /* 0x000000ffff067224 */ /* 0x000fe400078e0008 */
[----:B------:R-:W-:-:S07]  /*0e90*/  IMAD.MOV.U32 R7, RZ, RZ, R9 ;  /* 0x000000ffff077224 */ /* 0x000fce00078e0009 */
.L_x_25:
[----:B------:R-:W-:Y:S05]  /*0ea0*/  BSYNC.RECONVERGENT B2 ;  /* 0x0000000000027941 */ /* 0x000fea0003800200 */
.L_x_24:
[----:B------:R-:W0:Y:S01]  /*0eb0*/  MUFU.RCP64H R9, R7 ;  /* 0x0000000700097308 */ /* 0x000e220000001800 */
[----:B------:R-:W-:Y:S01]  /*0ec0*/  IMAD.MOV.U32 R8, RZ, RZ, 0x1 ;  /* 0x00000001ff087424 */ /* 0x000fe200078e00ff */
[----:B------:R-:W-:Y:S01]  /*0ed0*/  FSETP.GEU.AND P1, PT, |R2|, 6.5827683646048100446e-37, PT ;  /* 0x036000000200780b */ /* 0x000fe20003f2e200 */
[----:B------:R-:W-:Y:S04]  /*0ee0*/  BSSY.RECONVERGENT B2, `(.L_x_26) ;  /* 0x0000010000027945 */ /* 0x000fe80003800200 */
[----:B0-----:R-:W-:-:S08]  /*0ef0*/  DFMA R20, R8, -R6, 1 ;  /* 0x3ff000000814742b */ /* 0x001fd00000000806 */
[----:B------:R-:W-:-:S08]  /*0f00*/  DFMA R20, R20, R20, R20 ;  /* 0x000000141414722b */ /* 0x000fd00000000014 */
[----:B------:R-:W-:-:S08]  /*0f10*/  DFMA R20, R8, R20, R8 ;  /* 0x000000140814722b */ /* 0x000fd00000000008 */
[----:B------:R-:W-:-:S08]  /*0f20*/  DFMA R8, R20, -R6, 1 ;  /* 0x3ff000001408742b */ /* 0x000fd00000000806 */
[----:B------:R-:W-:-:S08]  /*0f30*/  DFMA R8, R20, R8, R20 ;  /* 0x000000081408722b */ /* 0x000fd00000000014 */
[----:B------:R-:W-:-:S08]  /*0f40*/  DMUL R20, R8, UR8 ;  /* 0x0000000808147c28 */ /* 0x000fd00008000000 */
[----:B------:R-:W-:-:S08]  /*0f50*/  DFMA R22, R20, -R6, UR8 ;  /* 0x0000000814167e2b */ /* 0x000fd00008000806 */
[----:B------:R-:W-:-:S10]  /*0f60*/  DFMA R8, R8, R22, R20 ;  /* 0x000000160808722b */ /* 0x000fd40000000014 */
[----:B------:R-:W-:-:S05]  /*0f70*/  FFMA R3, RZ, R7, R9 ;  /* 0x00000007ff037223 */ /* 0x000fca0000000009 */
[----:B------:R-:W-:-:S13]  /*0f80*/  FSETP.GT.AND P0, PT, |R3|, 1.469367938527859385e-39, PT ;  /* 0x001000000300780b */ /* 0x000fda0003f04200 */
[----:B------:R-:W-:Y:S05]  /*0f90*/  @P0 BRA P1, `(.L_x_27) ;  /* 0x0000000000100947 */ /* 0x000fea0000800000 */
[----:B------:R-:W-:Y:S01]  /*0fa0*/  IMAD.MOV.U32 R8, RZ, RZ, R6 ;  /* 0x000000ffff087224 */ /* 0x000fe200078e0006 */
[----:B------:R-:W-:Y:S01]  /*0fb0*/  MOV R24, 0xfe0 ;  /* 0x00000fe000187802 */ /* 0x000fe20000000f00 */
[----:B------:R-:W-:-:S07]  /*0fc0*/  IMAD.MOV.U32 R9, RZ, RZ, R7 ;  /* 0x000000ffff097224 */ /* 0x000fce00078e0007 */
[----:B------:R-:W-:Y:S05]  /*0fd0*/  CALL.REL.NOINC `($__internal_0_$__cuda_sm20_div_rn_f64_full) ;  /* 0x0000000800947944 */ /* 0x000fea0003c00000 */
.L_x_27:
[----:B------:R-:W-:Y:S05]  /*0fe0*/  BSYNC.RECONVERGENT B2 ;  /* 0x0000000000027941 */ /* 0x000fea0003800200 */
.L_x_26:
[----:B------:R-:W-:Y:S01]  /*0ff0*/  DADD R22, -RZ, |R8| ;  /* 0x00000000ff167229 */ /* 0x000fe20000000508 */
[----:B------:R-:W-:Y:S01]  /*1000*/  BSSY.RECONVERGENT B2, `(.L_x_28) ;  /* 0x0000005000027945 */ /* 0x000fe20003800200 */
[----:B------:R-:W-:Y:S01]  /*1010*/  IMAD.MOV.U32 R3, RZ, RZ, 0x40280000 ;  /* 0x40280000ff037424 */ /* 0x000fe200078e00ff */
[----:B------:R-:W-:-:S07]  /*1020*/  MOV R44, 0x1050 ;  /* 0x00001050002c7802 */ /* 0x000fce0000000f00 */
[----:B------:R-:W-:-:S07]  /*1030*/  IMAD.MOV.U32 R5, RZ, RZ, R23 ;  /* 0x000000ffff057224 */ /* 0x000fce00078e0017 */
[----:B------:R-:W-:Y:S05]  /*1040*/  CALL.REL.NOINC `($_Z20calculateTotalEnergyiPdS_S_ddS_$__internal_accurate_pow) ;  /* 0x00000010009c7944 */ /* 0x000fea0003c00000 */
[----:B------:R-:W-:Y:S05]  /*1050*/  BSYNC.RECONVERGENT B2 ;  /* 0x0000000000027941 */ /* 0x000fea0003800200 */
.L_x_28:
[C---:B------:R-:W-:Y:S01]  /*1060*/  DADD R6, R8.reuse, 12 ;  /* 0x4028000008067429 */ /* 0x040fe20000000000 */
[----:B------:R-:W-:Y:S01]  /*1070*/  BSSY.RECONVERGENT B2, `(.L_x_29) ;  /* 0x000000f000027945 */ /* 0x000fe20003800200 */
[----:B------:R-:W-:Y:S02]  /*1080*/  DADD R24, -RZ, |R8| ;  /* 0x00000000ff187229 */ /* 0x000fe40000000508 */
[----:B------:R-:W-:-:S06]  /*1090*/  DSETP.NEU.AND P0, PT, R8, RZ, PT ;  /* 0x000000ff0800722a */ /* 0x000fcc0003f0d000 */
[----:B------:R-:W-:Y:S02]  /*10a0*/  LOP3.LUT R6, R7, 0x7ff00000, RZ, 0xc0, !PT ;  /* 0x7ff0000007067812 */ /* 0x000fe400078ec0ff */
[----:B------:R-:W-:Y:S01]  /*10b0*/  FSEL R7, R21, RZ, P0 ;  /* 0x000000ff15077208 */ /* 0x000fe20000000000 */
[----:B------:R-:W-:Y:S01]  /*10c0*/  IMAD.MOV.U32 R22, RZ, RZ, R24 ;  /* 0x000000ffff167224 */ /* 0x000fe200078e0018 */
[----:B------:R-:W-:Y:S02]  /*10d0*/  ISETP.NE.AND P1, PT, R6, 0x7ff00000, PT ;  /* 0x7ff000000600780c */ /* 0x000fe40003f25270 */
[----:B------:R-:W-:-:S11]  /*10e0*/  FSEL R6, R20, RZ, P0 ;  /* 0x000000ff14067208 */ /* 0x000fd60000000000 */
[----:B------:R-:W-:Y:S05]  /*10f0*/  @P1 BRA `(.L_x_30) ;  /* 0x0000000000181947 */ /* 0x000fea0003800000 */
[----:B------:R-:W-:-:S14]  /*1100*/  DSETP.NAN.AND P1, PT, R8, R8, PT ;  /* 0x000000080800722a */ /* 0x000fdc0003f28000 */
[----:B------:R-:W-:Y:S01]  /*1110*/  @P1 DADD R6, R8, 12 ;  /* 0x4028000008061429 */ /* 0x000fe20000000000 */
[----:B------:R-:W-:Y:S10]  /*1120*/  @P1 BRA `(.L_x_30) ;  /* 0x00000000000c1947 */ /* 0x000ff40003800000 */
[----:B------:R-:W-:-:S14]  /*1130*/  DSETP.NEU.AND P1, PT, |R8|, +INF , PT ;  /* 0x7ff000000800742a */ /* 0x000fdc0003f2d200 */
[----:B------:R-:W-:Y:S02]  /*1140*/  @!P1 IMAD.MOV.U32 R6, RZ, RZ, 0x0 ;  /* 0x00000000ff069424 */ /* 0x000fe400078e00ff */
[----:B------:R-:W-:-:S07]  /*1150*/  @!P1 IMAD.MOV.U32 R7, RZ, RZ, 0x7ff00000 ;  /* 0x7ff00000ff079424 */ /* 0x000fce00078e00ff */
.L_x_30:
[----:B------:R-:W-:Y:S05]  /*1160*/  BSYNC.RECONVERGENT B2 ;  /* 0x0000000000027941 */ /* 0x000fea0003800200 */
.L_x_29:
[----:B------:R-:W-:Y:S01]  /*1170*/  BSSY.RECONVERGENT B2, `(.L_x_31) ;  /* 0x0000005000027945 */ /* 0x000fe20003800200 */
[----:B------:R-:W-:Y:S01]  /*1180*/  IMAD.MOV.U32 R5, RZ, RZ, R25 ;  /* 0x000000ffff057224 */ /* 0x000fe200078e0019 */
[----:B------:R-:W-:Y:S01]  /*1190*/  MOV R44, 0x11c0 ;  /* 0x000011c0002c7802 */ /* 0x000fe20000000f00 */
[----:B------:R-:W-:-:S07]  /*11a0*/  IMAD.MOV.U32 R3, RZ, RZ, 0x40180000 ;  /* 0x40180000ff037424 */ /* 0x000fce00078e00ff */
[----:B------:R-:W-:Y:S05]  /*11b0*/  CALL.REL.NOINC `($_Z20calculateTotalEnergyiPdS_S_ddS_$__internal_accurate_pow) ;  /* 0x0000001000407944 */ /* 0x000fea0003c00000 */
[----:B------:R-:W-:Y:S05]  /*11c0*/  BSYNC.RECONVERGENT B2 ;  /* 0x0000000000027941 */ /* 0x000fea0003800200 */
.L_x_31:
[----:B------:R0:W1:Y:S01]  /*11d0*/  LDS.64 R24, [R42] ;  /* 0x000000002a187984 */ /* 0x0000620000000a00 */
[----:B------:R-:W-:Y:S01]  /*11e0*/  DADD R22, R8, 6 ;  /* 0x4018000008167429 */ /* 0x000fe20000000000 */
[----:B------:R-:W-:Y:S01]  /*11f0*/  BSSY.RECONVERGENT B2, `(.L_x_32) ;  /* 0x000000c000027945 */ /* 0x000fe20003800200 */
[----:B------:R-:W-:Y:S02]  /*1200*/  FSEL R20, R20, RZ, P0 ;  /* 0x000000ff14147208 */ /* 0x000fe40000000000 */
[----:B------:R-:W-:-:S06]  /*1210*/  FSEL R21, R21, RZ, P0 ;  /* 0x000000ff15157208 */ /* 0x000fcc0000000000 */
[----:B------:R-:W-:-:S04]  /*1220*/  LOP3.LUT R22, R23, 0x7ff00000, RZ, 0xc0, !PT ;  /* 0x7ff0000017167812 */ /* 0x000fc800078ec0ff */
[----:B------:R-:W-:-:S13]  /*1230*/  ISETP.NE.AND P1, PT, R22, 0x7ff00000, PT ;  /* 0x7ff000001600780c */ /* 0x000fda0003f25270 */
[----:B0-----:R-:W-:Y:S05]  /*1240*/  @P1 BRA `(.L_x_33) ;  /* 0x0000000000181947 */ /* 0x001fea0003800000 */
[----:B------:R-:W-:-:S14]  /*1250*/  DSETP.NAN.AND P0, PT, R8, R8, PT ;  /* 0x000000080800722a */ /* 0x000fdc0003f08000 */
[----:B------:R-:W-:Y:S01]  /*1260*/  @P0 DADD R20, R8, 6 ;  /* 0x4018000008140429 */ /* 0x000fe20000000000 */
[----:B------:R-:W-:Y:S10]  /*1270*/  @P0 BRA `(.L_x_33) ;  /* 0x00000000000c0947 */ /* 0x000ff40003800000 */
[----:B------:R-:W-:-:S14]  /*1280*/  DSETP.NEU.AND P0, PT, |R8|, +INF , PT ;  /* 0x7ff000000800742a */ /* 0x000fdc0003f0d200 */
[----:B------:R-:W-:Y:S02]  /*1290*/  @!P0 IMAD.MOV.U32 R20, RZ, RZ, 0x0 ;  /* 0x00000000ff148424 */ /* 0x000fe400078e00ff */
[----:B------:R-:W-:-:S07]  /*12a0*/  @!P0 IMAD.MOV.U32 R21, RZ, RZ, 0x7ff00000 ;  /* 0x7ff00000ff158424 */ /* 0x000fce00078e00ff */
.L_x_33:
[----:B------:R-:W-:Y:S05]  /*12b0*/  BSYNC.RECONVERGENT B2 ;  /* 0x0000000000027941 */ /* 0x000fea0003800200 */
.L_x_32:
[----:B------:R-:W-:Y:S02]  /*12c0*/  DADD R6, -R20, R6 ;  /* 0x0000000014067229 */ /* 0x000fe40000000106 */
[----:B------:R-:W-:Y:S02]  /*12d0*/  DSETP.NEU.AND P0, PT, R8, 1, PT ;  /* 0x3ff000000800742a */ /* 0x000fe40003f0d000 */
[----:B------:R-:W-:-:S06]  /*12e0*/  DMUL R8, R10, 4 ;  /* 0x401000000a087828 */ /* 0x000fcc0000000000 */
[----:B------:R-:W-:Y:S02]  /*12f0*/  FSEL R6, R6, RZ, P0 ;  /* 0x000000ff06067208 */ /* 0x000fe40000000000 */
[----:B------:R-:W-:-:S06]  /*1300*/  FSEL R7, R7, RZ, P0 ;  /* 0x000000ff07077208 */ /* 0x000fcc0000000000 */
[----:B-1----:R-:W-:-:S07]  /*1310*/  DFMA R8, R8, R6, R24 ;  /* 0x000000060808722b */ /* 0x002fce0000000018 */
[----:B------:R0:W-:Y:S04]  /*1320*/  STS.64 [R42], R8 ;  /* 0x000000082a007388 */ /* 0x0001e80000000a00 */
.L_x_23:
[----:B------:R-:W-:Y:S05]  /*1330*/  BSYNC.RECONVERGENT B1 ;  /* 0x0000000000017941 */ /* 0x000fea0003800200 */
.L_x_22:
[C---:B------:R-:W-:Y:S02]  /*1340*/  VIADD R3, R4.reuse, 0x2 ;  /* 0x0000000204037836 */ /* 0x040fe40000000000 */
[----:B------:R-:W-:-:S03]  /*1350*/  VIADD R4, R4, 0x1 ;  /* 0x0000000104047836 */ /* 0x000fc60000000000 */
[----:B------:R-:W-:-:S13]  /*1360*/  ISETP.GE.AND P0, PT, R3, UR16, PT ;  /* 0x0000001003007c0c */ /* 0x000fda000bf06270 */
[----:B------:R-:W-:Y:S05]  /*1370*/  @!P0 BRA `(.L_x_34) ;  /* 0xfffffff400108947 */ /* 0x000fea000383ffff */
.L_x_12:
[----:B------:R-:W-:Y:S05]  /*1380*/  BSYNC.RECONVERGENT B0 ;  /* 0x0000000000007941 */ /* 0x000fea0003800200 */
.L_x_11:
[----:B------:R-:W-:Y:S01]  /*1390*/  BAR.SYNC.DEFER_BLOCKING 0x0 ;  /* 0x0000000000007b1d */ /* 0x000fe20000010000 */
[----:B------:R-:W-:-:S13]  /*13a0*/  ISETP.NE.AND P0, PT, R43, RZ, PT ;  /* 0x000000ff2b00720c */ /* 0x000fda0003f05270 */
[----:B------:R-:W-:Y:S05]  /*13b0*/  @P0 EXIT ;  /* 0x000000000000094d */ /* 0x000fea0003800000 */
[----:B------:R-:W-:Y:S01]  /*13c0*/  UISETP.GE.U32.AND UP0, UPT, UR7, 0x10, UPT ;  /* 0x000000100700788c */ /* 0x000fe2000bf06070 */
[----:B------:R-:W-:Y:S01]  /*13d0*/  CS2R R2, SRZ ;  /* 0x0000000000027805 */ /* 0x000fe2000001ff00 */
[----:B------:R-:W-:Y:S01]  /*13e0*/  ULOP3.LUT UR9, UR7, 0xf, URZ, 0xc0, !UPT ;  /* 0x0000000f07097892 */ /* 0x000fe2000f8ec0ff */
[----:B------:R-:W-:-:S06]  /*13f0*/  UMOV UR4, URZ ;  /* 0x000000ff00047c82 */ /* 0x000fcc0008000000 */
[----:B------:R-:W-:Y:S05]  /*1400*/  BRA.U !UP0, `(.L_x_35) ;  /* 0x0000000108907547 */ /* 0x000fea000b800000 */
[----:B------:R-:W1:Y:S01]  /*1410*/  S2UR UR6, SR_CgaCtaId ;  /* 0x00000000000679c3 */ /* 0x000e620000008800 */
[----:B------:R-:W-:Y:S01]  /*1420*/  UMOV UR4, 0x400 ;  /* 0x0000040000047882 */ /* 0x000fe20000000000 */
[----:B------:R-:W-:Y:S01]  /*1430*/  ULOP3.LUT UR5, UR7, 0xfffffff0, URZ, 0xc0, !UPT ;  /* 0xfffffff007057892 */ /* 0x000fe2000f8ec0ff */
[----:B------:R-:W-:Y:S01]  /*1440*/  CS2R R2, SRZ ;  /* 0x0000000000027805 */ /* 0x000fe2000001ff00 */
[----:B-1----:R-:W-:Y:S02]  /*1450*/  ULEA UR8, UR6, UR4, 0x18 ;  /* 0x0000000406087291 */ /* 0x002fe4000f8ec0ff */
[----:B------:R-:W-:Y:S02]  /*1460*/  UIADD3 UR6, UPT, UPT, -UR5, URZ, URZ ;  /* 0x000000ff05067290 */ /* 0x000fe4000fffe1ff */
[----:B------:R-:W-:Y:S02]  /*1470*/  ULOP3.LUT UR4, UR7, 0x7f0, URZ, 0xc0, !UPT ;  /* 0x000007f007047892 */ /* 0x000fe4000f8ec0ff */
[----:B------:R-:W-:-:S12]  /*1480*/  UIADD3 UR5, UPT, UPT, UR8, 0x40, URZ ;  /* 0x0000004008057890 */ /* 0x000fd8000fffe0ff */
.L_x_36:
[----:B0-----:R-:W0:Y:S01]  /*1490*/  LDS.128 R8, [UR5+-0x40] ;  /* 0xffffc005ff087984 */ /* 0x001e220008000c00 */
[----:B------:R-:W-:-:S03]  /*14a0*/  UIADD3 UR6, UPT, UPT, UR6, 0x10, URZ ;  /* 0x0000001006067890 */ /* 0x000fc6000fffe0ff */
[----:B------:R-:W1:Y:S01]  /*14b0*/  LDS.128 R12, [UR5+-0x30] ;  /* 0xffffd005ff0c7984 */ /* 0x000e620008000c00 */
[----:B------:R-:W-:-:S03]  /*14c0*/  UISETP.NE.AND UP0, UPT, UR6, URZ, UPT ;  /* 0x000000ff0600728c */ /* 0x000fc6000bf05270 */
[----:B------:R-:W2:Y:S01]  /*14d0*/  LDS.128 R4, [UR5+-0x20] ;  /* 0xffffe005ff047984 */ /* 0x000ea20008000c00 */
[----:B0-----:R-:W-:-:S08]  /*14e0*/  DADD R8, R8, R2 ;  /* 0x0000000008087229 */ /* 0x001fd00000000002 */
[----:B------:R-:W-:Y:S02]  /*14f0*/  DADD R2, R8, R10 ;  /* 0x0000000008027229 */ /* 0x000fe4000000000a */
[----:B------:R-:W0:Y:S06]  /*1500*/  LDS.128 R8, [UR5+-0x10] ;  /* 0xfffff005ff087984 */ /* 0x000e2c0008000c00 */
[----:B-1----:R-:W-:-:S08]  /*1510*/  DADD R2, R2, R12 ;  /* 0x0000000002027229 */ /* 0x002fd0000000000c */
[----:B------:R-:W-:Y:S01]  /*1520*/  DADD R2, R2, R14 ;  /* 0x0000000002027229 */ /* 0x000fe2000000000e */
[----:B------:R-:W1:Y:S07]  /*1530*/  LDS.128 R12, [UR5] ;  /* 0x00000005ff0c7984 */ /* 0x000e6e0008000c00 */
[----:B--2---:R-:W-:-:S08]  /*1540*/  DADD R2, R2, R4 ;  /* 0x0000000002027229 */ /* 0x004fd00000000004 */
[----:B------:R-:W-:Y:S01]  /*1550*/  DADD R2, R2, R6 ;  /* 0x0000000002027229 */ /* 0x000fe20000000006 */
[----:B------:R-:W2:Y:S07]  /*1560*/  LDS.128 R4, [UR5+0x10] ;  /* 0x00001005ff047984 */ /* 0x000eae0008000c00 */
[----:B0-----:R-:W-:-:S08]  /*1570*/  DADD R2, R2, R8 ;  /* 0x0000000002027229 */ /* 0x001fd00000000008 */
[----:B------:R-:W-:Y:S01]  /*1580*/  DADD R2, R2, R10 ;  /* 0x0000000002027229 */ /* 0x000fe2000000000a */
[----:B------:R-:W0:Y:S07]  /*1590*/  LDS.128 R8, [UR5+0x20] ;  /* 0x00002005ff087984 */ /* 0x000e2e0008000c00 */
[----:B-1----:R-:W-:-:S08]  /*15a0*/  DADD R2, R2, R12 ;  /* 0x0000000002027229 */ /* 0x002fd0000000000c */
[----:B------:R-:W-:Y:S01]  /*15b0*/  DADD R2, R2, R14 ;  /* 0x0000000002027229 */ /* 0x000fe2000000000e */
[----:B------:R-:W1:Y:S01]  /*15c0*/  LDS.128 R12, [UR5+0x30] ;  /* 0x00003005ff0c7984 */ /* 0x000e620008000c00 */
[----:B------:R-:W-:-:S06]  /*15d0*/  UIADD3 UR5, UPT, UPT, UR5, 0x80, URZ ;  /* 0x0000008005057890 */ /* 0x000fcc000fffe0ff */
[----:B--2---:R-:W-:-:S08]  /*15e0*/  DADD R2, R2, R4 ;  /* 0x0000000002027229 */ /* 0x004fd00000000004 */
[----:B------:R-:W-:-:S08]  /*15f0*/  DADD R2, R2, R6 ;  /* 0x0000000002027229 */ /* 0x000fd00000000006 */
[----:B0-----:R-:W-:-:S08]  /*1600*/  DADD R2, R2, R8 ;  /* 0x0000000002027229 */ /* 0x001fd00000000008 */
[----:B------:R-:W-:-:S08]  /*1610*/  DADD R2, R2, R10 ;  /* 0x0000000002027229 */ /* 0x000fd0000000000a */
[----:B-1----:R-:W-:-:S08]  /*1620*/  DADD R2, R2, R12 ;  /* 0x0000000002027229 */ /* 0x002fd0000000000c */
[----:B------:R-:W-:Y:S01]  /*1630*/  DADD R2, R2, R14 ;  /* 0x0000000002027229 */ /* 0x000fe2000000000e */
[----:B------:R-:W-:Y:S10]  /*1640*/  BRA.U UP0, `(.L_x_36) ;  /* 0xfffffffd00907547 */ /* 0x000ff4000b83ffff */
.L_x_35:
[----:B------:R-:W-:-:S09]  /*1650*/  UISETP.NE.AND UP0, UPT, UR9, URZ, UPT ;  /* 0x000000ff0900728c */ /* 0x000fd2000bf05270 */
[----:B------:R-:W-:Y:S05]  /*1660*/  BRA.U !UP0, `(.L_x_37) ;  /* 0x0000000108c47547 */ /* 0x000fea000b800000 */
[----:B------:R-:W-:Y:S02]  /*1670*/  UISETP.GE.U32.AND UP0, UPT, UR9, 0x8, UPT ;  /* 0x000000080900788c */ /* 0x000fe4000bf06070 */
[----:B------:R-:W-:-:S04]  /*1680*/  ULOP3.LUT UR8, UR7, 0x7, URZ, 0xc0, !UPT ;  /* 0x0000000707087892 */ /* 0x000fc8000f8ec0ff */
[----:B------:R-:W-:-:S03]  /*1690*/  UISETP.NE.AND UP1, UPT, UR8, URZ, UPT ;  /* 0x000000ff0800728c */ /* 0x000fc6000bf25270 */
[----:B------:R-:W-:Y:S08]  /*16a0*/  BRA.U !UP0, `(.L_x_38) ;  /* 0x0000000108447547 */ /* 0x000ff0000b800000 */
[----:B------:R-:W1:Y:S01]  /*16b0*/  S2UR UR6, SR_CgaCtaId ;  /* 0x00000000000679c3 */ /* 0x000e620000008800 */
[----:B------:R-:W-:Y:S02]  /*16c0*/  UMOV UR5, 0x400 ;  /* 0x0000040000057882 */ /* 0x000fe40000000000 */
[----:B-1----:R-:W-:-:S04]  /*16d0*/  ULEA UR5, UR6, UR5, 0x18 ;  /* 0x0000000506057291 */ /* 0x002fc8000f8ec0ff */
[----:B------:R-:W-:Y:S02]  /*16e0*/  ULEA UR5, UR4, UR5, 0x3 ;  /* 0x0000000504057291 */ /* 0x000fe4000f8e18ff */
[----:B------:R-:W-:-:S07]  /*16f0*/  UIADD3 UR4, UPT, UPT, UR4, 0x8, URZ ;  /* 0x0000000804047890 */ /* 0x000fce000fffe0ff */
[----:B0-----:R-:W0:Y:S04]  /*1700*/  LDS.128 R4, [UR5] ;  /* 0x00000005ff047984 */ /* 0x001e280008000c00 */
[----:B------:R-:W1:Y:S04]  /*1710*/  LDS.128 R8, [UR5+0x10] ;  /* 0x00001005ff087984 */ /* 0x000e680008000c00 */
[----:B------:R-:W2:Y:S04]  /*1720*/  LDS.128 R12, [UR5+0x20] ;  /* 0x00002005ff0c7984 */ /* 0x000ea80008000c00 */
[----:B------:R-:W3:Y:S01]  /*1730*/  LDS.128 R16, [UR5+0x30] ;  /* 0x00003005ff107984 */ /* 0x000ee20008000c00 */
[----:B0-----:R-:W-:-:S08]  /*1740*/  DADD R4, R2, R4 ;  /* 0x0000000002047229 */ /* 0x001fd00000000004 */
[----:B------:R-:W-:-:S08]  /*1750*/  DADD R4, R4, R6 ;  /* 0x0000000004047229 */ /* 0x000fd00000000006 */
[----:B-1----:R-:W-:-:S08]  /*1760*/  DADD R4, R4, R8 ;  /* 0x0000000004047229 */ /* 0x002fd00000000008 */
[----:B------:R-:W-:-:S08]  /*1770*/  DADD R4, R4, R10 ;  /* 0x0000000004047229 */ /* 0x000fd0000000000a */
[----:B--2---:R-:W-:-:S08]  /*1780*/  DADD R4, R4, R12 ;  /* 0x0000000004047229 */ /* 0x004fd0000000000c */
[----:B------:R-:W-:-:S08]  /*1790*/  DADD R4, R4, R14 ;  /* 0x0000000004047229 */ /* 0x000fd0000000000e */
[----:B---3--:R-:W-:-:S08]  /*17a0*/  DADD R4, R4, R16 ;  /* 0x0000000004047229 */ /* 0x008fd00000000010 */
[----:B------:R-:W-:-:S11]  /*17b0*/  DADD R2, R4, R18 ;  /* 0x0000000004027229 */ /* 0x000fd60000000012 */
.L_x_38:
        /* <DEDUP_REMOVED lines=11> */
[----:B------:R-:W1:Y:S01]  /*1870*/  LDS.128 R8, [UR6+0x10] ;  /* 0x00001006ff087984 */ /* 0x000e620008000c00 */
[----:B0-----:R-:W-:-:S08]  /*1880*/  DADD R4, R2, R4 ;  /* 0x0000000002047229 */ /* 0x001fd00000000004 */
[----:B------:R-:W-:-:S08]  /*1890*/  DADD R4, R4, R6 ;  /* 0x0000000004047229 */ /* 0x000fd00000000006 */
[----:B-1----:R-:W-:-:S08]  /*18a0*/  DADD R4, R4, R8 ;  /* 0x0000000004047229 */ /* 0x002fd00000000008 */
[----:B------:R-:W-:-:S11]  /*18b0*/  DADD R2, R4, R10 ;  /* 0x0000000004027229 */ /* 0x000fd6000000000a */
.L_x_39:
[----:B------:R-:W-:Y:S05]  /*18c0*/  BRA.U !UP1, `(.L_x_37) ;  /* 0x00000001092c7547 */ /* 0x000fea000b800000 */
[----:B------:R-:W1:Y:S01]  /*18d0*/  S2UR UR7, SR_CgaCtaId ;  /* 0x00000000000779c3 */ /* 0x000e620000008800 */
[----:B------:R-:W-:Y:S01]  /*18e0*/  UMOV UR6, 0x400 ;  /* 0x0000040000067882 */ /* 0x000fe20000000000 */
[----:B------:R-:W-:Y:S02]  /*18f0*/  UIADD3 UR5, UPT, UPT, -UR5, URZ, URZ ;  /* 0x000000ff05057290 */ /* 0x000fe4000fffe1ff */
[----:B-1----:R-:W-:-:S04]  /*1900*/  ULEA UR6, UR7, UR6, 0x18 ;  /* 0x0000000607067291 */ /* 0x002fc8000f8ec0ff */
[----:B------:R-:W-:-:S12]  /*1910*/  ULEA UR4, UR4, UR6, 0x3 ;  /* 0x0000000604047291 */ /* 0x000fd8000f8e18ff */
.L_x_40:
[----:B------:R-:W1:Y:S01]  /*1920*/  LDS.64 R4, [UR4] ;  /* 0x00000004ff047984 */ /* 0x000e620008000a00 */
[----:B------:R-:W-:Y:S02]  /*1930*/  UIADD3 UR5, UPT, UPT, UR5, 0x1, URZ ;  /* 0x0000000105057890 */ /* 0x000fe4000fffe0ff */
[----:B------:R-:W-:Y:S02]  /*1940*/  UIADD3 UR4, UPT, UPT, UR4, 0x8, URZ ;  /* 0x0000000804047890 */ /* 0x000fe4000fffe0ff */
[----:B------:R-:W-:Y:S01]  /*1950*/  UISETP.NE.AND UP0, UPT, UR5, URZ, UPT ;  /* 0x000000ff0500728c */ /* 0x000fe2000bf05270 */
[----:B-1----:R-:W-:-:S08]  /*1960*/  DADD R2, R4, R2 ;  /* 0x0000000004027229 */ /* 0x002fd00000000002 */
[----:B------:R-:W-:Y:S05]  /*1970*/  BRA.U UP0, `(.L_x_40) ;  /* 0xfffffffd00e87547 */ /* 0x000fea000b83ffff */
.L_x_37:
[----:B------:R-:W0:Y:S02]  /*1980*/  LDC.64 R4, c[0x0][0x3b0] ;  /* 0x0000ec00ff047b82 */ /* 0x000e240000000a00 */
[----:B0-----:R0:W5:Y:S02]  /*1990*/  LDG.E.64 R8, desc[UR10][R4.64] ;  /* 0x0000000a04087981 */ /* 0x001164000c1e1b00 */
.L_x_41:
[----:B-----5:R-:W-:Y:S01]  /*19a0*/  DADD R10, R8, R2 ;  /* 0x00000000080a7229 */ /* 0x020fe20000000002 */
[----:B------:R-:W-:Y:S09]  /*19b0*/  YIELD ;  /* 0x0000000000007946 */ /* 0x000ff20003800000 */
[----:B------:R-:W2:Y:S02]  /*19c0*/  ATOMG.E.CAS.64.STRONG.GPU PT, R10, [R4], R8, R10 ;  /* 0x00000008040a73a9 */ /* 0x000ea400001ee50a */
[----:B--2---:R-:W-:Y:S01]  /*19d0*/  ISETP.NE.U32.AND P0, PT, R8, R10, PT ;  /* 0x0000000a0800720c */ /* 0x004fe20003f05070 */
[----:B------:R-:W-:-:S03]  /*19e0*/  IMAD.MOV.U32 R8, RZ, RZ, R10 ;  /* 0x000000ffff087224 */ /* 0x000fc600078e000a */
[----:B------:R-:W-:Y:S01]  /*19f0*/  ISETP.NE.AND.EX P0, PT, R9, R11, PT, P0 ;  /* 0x0000000b0900720c */ /* 0x000fe20003f05300 */
[----:B------:R-:W-:-:S12]  /*1a00*/  IMAD.MOV.U32 R9, RZ, RZ, R11 ;  /* 0x000000ffff097224 */ /* 0x000fd800078e000b */
[----:B------:R-:W-:Y:S05]  /*1a10*/  @P0 BRA `(.L_x_41) ;  /* 0xfffffffc00e00947 */ /* 0x000fea000383ffff */
[----:B------:R-:W-:Y:S05]  /*1a20*/  EXIT ;  /* 0x000000000000794d */ /* 0x000fea0003800000 */
        .weak           $__internal_0_$__cuda_sm20_div_rn_f64_full
        .type           $__internal_0_$__cuda_sm20_div_rn_f64_full,@function
        .size           $__internal_0_$__cuda_sm20_div_rn_f64_full,($__internal_1_$__cuda_sm20_dsqrt_rn_f64_mediumpath_v1 - $__internal_0_$__cuda_sm20_div_rn_f64_full)
$__internal_0_$__cuda_sm20_div_rn_f64_full:
[C---:B------:R-:W-:Y:S01]  /*1a30*/  FSETP.GEU.AND P0, PT, |R9|.reuse, 1.469367938527859385e-39, PT ;  /* 0x001000000900780b */ /* 0x040fe20003f0e200 */
[----:B------:R-:W0:Y:S01]  /*1a40*/  LDC.64 R20, c[0x0][0x3a0] ;  /* 0x0000e800ff147b82 */ /* 0x000e220000000a00 */
[C---:B------:R-:W-:Y:S01]  /*1a50*/  LOP3.LUT R6, R9.reuse, 0x800fffff, RZ, 0xc0, !PT ;  /* 0x800fffff09067812 */ /* 0x040fe200078ec0ff */
[----:B------:R-:W-:Y:S01]  /*1a60*/  IMAD.MOV.U32 R22, RZ, RZ, 0x1 ;  /* 0x00000001ff167424 */ /* 0x000fe200078e00ff */
[----:B------:R-:W-:Y:S01]  /*1a70*/  LOP3.LUT R25, R9, 0x7ff00000, RZ, 0xc0, !PT ;  /* 0x7ff0000009197812 */ /* 0x000fe200078ec0ff */
[----:B------:R-:W-:Y:S01]  /*1a80*/  IMAD.MOV.U32 R5, RZ, RZ, 0x1ca00000 ;  /* 0x1ca00000ff057424 */ /* 0x000fe200078e00ff */
[----:B------:R-:W-:Y:S01]  /*1a90*/  LOP3.LUT R7, R6, 0x3ff00000, RZ, 0xfc, !PT ;  /* 0x3ff0000006077812 */ /* 0x000fe200078efcff */
[----:B------:R-:W-:-:S06]  /*1aa0*/  IMAD.MOV.U32 R6, RZ, RZ, R8 ;  /* 0x000000ffff067224 */ /* 0x000fcc00078e0008 */
[----:B------:R-:W-:-:S06]  /*1ab0*/  @!P0 DMUL R6, R8, 8.98846567431157953865e+307 ;  /* 0x7fe0000008068828 */ /* 0x000fcc0000000000 */
[----:B------:R-:W1:Y:S01]  /*1ac0*/  MUFU.RCP64H R23, R7 ;  /* 0x0000000700177308 */ /* 0x000e620000001800 */
[----:B0-----:R-:W-:-:S04]  /*1ad0*/  LOP3.LUT R3, R21, 0x7ff00000, RZ, 0xc0, !PT ;  /* 0x7ff0000015037812 */ /* 0x001fc800078ec0ff */
[----:B------:R-:W-:Y:S01]  /*1ae0*/  ISETP.GE.U32.AND P1, PT, R3, R25, PT ;  /* 0x000000190300720c */ /* 0x000fe20003f26070 */
[----:B------:R-:W-:Y:S01]  /*1af0*/  IMAD.MOV.U32 R32, RZ, RZ, R3 ;  /* 0x000000ffff207224 */ /* 0x000fe200078e0003 */
[----:B-1----:R-:W-:-:S08]  /*1b00*/  DFMA R26, R22, -R6, 1 ;  /* 0x3ff00000161a742b */ /* 0x002fd00000000806 */
[----:B------:R-:W-:-:S08]  /*1b10*/  DFMA R26, R26, R26, R26 ;  /* 0x0000001a1a1a722b */ /* 0x000fd0000000001a */
[----:B------:R-:W-:Y:S01]  /*1b20*/  DFMA R26, R22, R26, R22 ;  /* 0x0000001a161a722b */ /* 0x000fe20000000016 */
[----:B------:R-:W-:Y:S02]  /*1b30*/  SEL R22, R5, 0x63400000, !P1 ;  /* 0x6340000005167807 */ /* 0x000fe40004800000 */
[----:B------:R-:W-:Y:S02]  /*1b40*/  FSETP.GEU.AND P1, PT, |R21|, 1.469367938527859385e-39, PT ;  /* 0x001000001500780b */ /* 0x000fe40003f2e200 */
[----:B------:R-:W-:Y:S01]  /*1b50*/  LOP3.LUT R23, R22, 0x800fffff, R21, 0xf8, !PT ;  /* 0x800fffff16177812 */ /* 0x000fe200078ef815 */
[----:B------:R-:W-:Y:S02]  /*1b60*/  IMAD.MOV.U32 R22, RZ, RZ, R20 ;  /* 0x000000ffff167224 */ /* 0x000fe400078e0014 */
[----:B------:R-:W-:-:S08]  /*1b70*/  DFMA R28, R26, -R6, 1 ;  /* 0x3ff000001a1c742b */ /* 0x000fd00000000806 */
[----:B------:R-:W-:Y:S01]  /*1b80*/  DFMA R26, R26, R28, R26 ;  /* 0x0000001c1a1a722b */ /* 0x000fe2000000001a */
[----:B------:R-:W-:Y:S10]  /*1b90*/  @P1 BRA `(.L_x_42) ;  /* 0x0000000000201947 */ /* 0x000ff40003800000 */
[----:B------:R-:W-:-:S04]  /*1ba0*/  LOP3.LUT R28, R9, 0x7ff00000, RZ, 0xc0, !PT ;  /* 0x7ff00000091c7812 */ /* 0x000fc800078ec0ff */
[----:B------:R-:W-:-:S04]  /*1bb0*/  ISETP.GE.U32.AND P1, PT, R3, R28, PT ;  /* 0x0000001c0300720c */ /* 0x000fc80003f26070 */
[----:B------:R-:W-:-:S04]  /*1bc0*/  SEL R28, R5, 0x63400000, !P1 ;  /* 0x63400000051c7807 */ /* 0x000fc80004800000 */
[----:B------:R-:W-:-:S04]  /*1bd0*/  LOP3.LUT R28, R28, 0x80000000, R21, 0xf8, !PT ;  /* 0x800000001c1c7812 */ /* 0x000fc800078ef815 */
[----:B------:R-:W-:Y:S01]  /*1be0*/  LOP3.LUT R29, R28, 0x100000, RZ, 0xfc, !PT ;  /* 0x001000001c1d7812 */ /* 0x000fe200078efcff */
[----:B------:R-:W-:-:S06]  /*1bf0*/  IMAD.MOV.U32 R28, RZ, RZ, RZ ;  /* 0x000000ffff1c7224 */ /* 0x000fcc00078e00ff */
[----:B------:R-:W-:-:S10]  /*1c00*/  DFMA R22, R22, 2, -R28 ;  /* 0x400000001616782b */ /* 0x000fd4000000081c */
[----:B------:R-:W-:-:S07]  /*1c10*/  LOP3.LUT R32, R23, 0x7ff00000, RZ, 0xc0, !PT ;  /* 0x7ff0000017207812 */ /* 0x000fce00078ec0ff */
.L_x_42:
[----:B------:R-:W-:Y:S01]  /*1c20*/  @!P0 LOP3.LUT R25, R7, 0x7ff00000, RZ, 0xc0, !PT ;  /* 0x7ff0000007198812 */ /* 0x000fe200078ec0ff */
[----:B------:R-:W-:Y:S01]  /*1c30*/  VIADD R33, R32, 0xffffffff ;  /* 0xffffffff20217836 */ /* 0x000fe20000000000 */
[----:B------:R-:W-:Y:S01]  /*1c40*/  DMUL R28, R26, R22 ;  /* 0x000000161a1c7228 */ /* 0x000fe20000000000 */
[----:B------:R-:W-:Y:S02]  /*1c50*/  BSSY.RECONVERGENT B3, `(.L_x_43) ;  /* 0x0000038000037945 */ /* 0x000fe40003800200 */
[----:B------:R-:W-:Y:S01]  /*1c60*/  VIADD R34, R25, 0xffffffff ;  /* 0xffffffff19227836 */ /* 0x000fe20000000000 */
[----:B------:R-:W-:-:S04]  /*1c70*/  ISETP.GT.U32.AND P0, PT, R33, 0x7feffffe, PT ;  /* 0x7feffffe2100780c */ /* 0x000fc80003f04070 */
[----:B------:R-:W-:Y:S01]  /*1c80*/  ISETP.GT.U32.OR P0, PT, R34, 0x7feffffe, P0 ;  /* 0x7feffffe2200780c */ /* 0x000fe20000704470 */
[----:B------:R-:W-:-:S08]  /*1c90*/  DFMA R30, R28, -R6, R22 ;  /* 0x800000061c1e722b */ /* 0x000fd00000000016 */
[----:B------:R-:W-:-:S04]  /*1ca0*/  DFMA R26, R26, R30, R28 ;  /* 0x0000001e1a1a722b */ /* 0x000fc8000000001c */
[----:B------:R-:W-:Y:S07]  /*1cb0*/  @P0 BRA `(.L_x_44) ;  /* 0x00000000006c0947 */ /* 0x000fee0003800000 */
[----:B------:R-:W-:-:S04]  /*1cc0*/  LOP3.LUT R28, R9, 0x7ff00000, RZ, 0xc0, !PT ;  /* 0x7ff00000091c7812 */ /* 0x000fc800078ec0ff */
[CC--:B------:R-:W-:Y:S02]  /*1cd0*/  VIADDMNMX R20, R3.reuse, -R28.reuse, 0xb9600000, !PT ;  /* 0xb960000003147446 */ /* 0x0c0fe4000780091c */
[----:B------:R-:W-:Y:S02]  /*1ce0*/  ISETP.GE.U32.AND P0, PT, R3, R28, PT ;  /* 0x0000001c0300720c */ /* 0x000fe40003f06070 */
[----:B------:R-:W-:Y:S02]  /*1cf0*/  VIMNMX R20, PT, PT, R20, 0x46a00000, PT ;  /* 0x46a0000014147848 */ /* 0x000fe40003fe0100 */
[----:B------:R-:W-:-:S05]  /*1d00*/  SEL R3, R5, 0x63400000, !P0 ;  /* 0x6340000005037807 */ /* 0x000fca0004000000 */
[----:B------:R-:W-:Y:S02]  /*1d10*/  IMAD.IADD R3, R20, 0x1, -R3 ;  /* 0x0000000114037824 */ /* 0x000fe400078e0a03 */
[----:B------:R-:W-:Y:S02]  /*1d20*/  IMAD.MOV.U32 R20, RZ, RZ, RZ ;  /* 0x000000ffff147224 */ /* 0x000fe400078e00ff */
[----:B------:R-:W-:-:S06]  /*1d30*/  VIADD R21, R3, 0x7fe00000 ;  /* 0x7fe0000003157836 */ /* 0x000fcc0000000000 */
[----:B------:R-:W-:-:S10]  /*1d40*/  DMUL R28, R26, R20 ;  /* 0x000000141a1c7228 */ /* 0x000fd40000000000 */
[----:B------:R-:W-:-:S13]  /*1d50*/  FSETP.GTU.AND P0, PT, |R29|, 1.469367938527859385e-39, PT ;  /* 0x001000001d00780b */ /* 0x000fda0003f0c200 */
[----:B------:R-:W-:Y:S05]  /*1d60*/  @P0 BRA `(.L_x_45) ;  /* 0x0000000000980947 */ /* 0x000fea0003800000 */
[----:B------:R-:W-:Y:S01]  /*1d70*/  DFMA R6, R26, -R6, R22 ;  /* 0x800000061a06722b */ /* 0x000fe20000000016 */
[----:B------:R-:W-:-:S09]  /*1d80*/  IMAD.MOV.U32 R20, RZ, RZ, RZ ;  /* 0x000000ffff147224 */ /* 0x000fd200078e00ff */
[C---:B------:R-:W-:Y:S02]  /*1d90*/  FSETP.NEU.AND P0, PT, R7.reuse, RZ, PT ;  /* 0x000000ff0700720b */ /* 0x040fe40003f0d000 */
[----:B------:R-:W-:-:S04]  /*1da0*/  LOP3.LUT R9, R7, 0x80000000, R9, 0x48, !PT ;  /* 0x8000000007097812 */ /* 0x000fc800078e4809 */
[----:B------:R-:W-:-:S07]  /*1db0*/  LOP3.LUT R21, R9, R21, RZ, 0xfc, !PT ;  /* 0x0000001509157212 */ /* 0x000fce00078efcff */
[----:B------:R-:W-:Y:S05]  /*1dc0*/  @!P0 BRA `(.L_x_45) ;  /* 0x0000000000808947 */ /* 0x000fea0003800000 */
[----:B------:R-:W-:Y:S01]  /*1dd0*/  IMAD.MOV R7, RZ, RZ, -R3 ;  /* 0x000000ffff077224 */ /* 0x000fe200078e0a03 */
[----:B------:R-:W-:Y:S01]  /*1de0*/  DMUL.RP R20, R26, R20 ;  /* 0x000000141a147228 */ /* 0x000fe20000008000 */
[----:B------:R-:W-:Y:S01]  /*1df0*/  IMAD.MOV.U32 R6, RZ, RZ, RZ ;  /* 0x000000ffff067224 */ /* 0x000fe200078e00ff */
[----:B------:R-:W-:-:S05]  /*1e00*/  IADD3 R3, PT, PT, -R3, -0x43300000, RZ ;  /* 0xbcd0000003037810 */ /* 0x000fca0007ffe1ff */
[----:B------:R-:W-:-:S03]  /*1e10*/  DFMA R6, R28, -R6, R26 ;  /* 0x800000061c06722b */ /* 0x000fc6000000001a */
[----:B------:R-:W-:-:S07]  /*1e20*/  LOP3.LUT R9, R21, R9, RZ, 0x3c, !PT ;  /* 0x0000000915097212 */ /* 0x000fce00078e3cff */
[----:B------:R-:W-:-:S04]  /*1e30*/  FSETP.NEU.AND P0, PT, |R7|, R3, PT ;  /* 0x000000030700720b */ /* 0x000fc80003f0d200 */
[----:B------:R-:W-:Y:S02]  /*1e40*/  FSEL R28, R20, R28, !P0 ;  /* 0x0000001c141c7208 */ /* 0x000fe40004000000 */
[----:B------:R-:W-:Y:S01]  /*1e50*/  FSEL R29, R9, R29, !P0 ;  /* 0x0000001d091d7208 */ /* 0x000fe20004000000 */
[----:B------:R-:W-:Y:S06]  /*1e60*/  BRA `(.L_x_45) ;  /* 0x0000000000587947 */ /* 0x000fec0003800000 */
.L_x_44:
[----:B------:R-:W0:Y:S02]  /*1e70*/  LDC.64 R6, c[0x0][0x3a0] ;  /* 0x0000e800ff067b82 */ /* 0x000e240000000a00 */
[----:B0-----:R-:W-:-:S14]  /*1e80*/  DSETP.NAN.AND P0, PT, R6, R6, PT ;  /* 0x000000060600722a */ /* 0x001fdc0003f08000 */
[----:B------:R-:W-:Y:S05]  /*1e90*/  @P0 BRA `(.L_x_46) ;  /* 0x0000000000440947 */ /* 0x000fea0003800000 */
[----:B------:R-:W-:-:S14]  /*1ea0*/  DSETP.NAN.AND P0, PT, R8, R8, PT ;  /* 0x000000080800722a */ /* 0x000fdc0003f08000 */
[----:B------:R-:W-:Y:S05]  /*1eb0*/  @P0 BRA `(.L_x_47) ;  /* 0x0000000000300947 */ /* 0x000fea0003800000 */
[----:B------:R-:W-:Y:S01]  /*1ec0*/  ISETP.NE.AND P0, PT, R32, R25, PT ;  /* 0x000000192000720c */ /* 0x000fe20003f05270 */
[----:B------:R-:W-:Y:S02]  /*1ed0*/  IMAD.MOV.U32 R28, RZ, RZ, 0x0 ;  /* 0x00000000ff1c7424 */ /* 0x000fe400078e00ff */
[----:B------:R-:W-:-:S10]  /*1ee0*/  IMAD.MOV.U32 R29, RZ, RZ, -0x80000 ;  /* 0xfff80000ff1d7424 */ /* 0x000fd400078e00ff */
[----:B------:R-:W-:Y:S05]  /*1ef0*/  @!P0 BRA `(.L_x_45) ;  /* 0x0000000000348947 */ /* 0x000fea0003800000 */
[----:B------:R-:W-:Y:S02]  /*1f00*/  ISETP.NE.AND P0, PT, R32, 0x7ff00000, PT ;  /* 0x7ff000002000780c */ /* 0x000fe40003f05270 */
[----:B------:R-:W-:Y:S02]  /*1f10*/  LOP3.LUT R29, R9, 0x80000000, R21, 0x48, !PT ;  /* 0x80000000091d7812 */ /* 0x000fe400078e4815 */
[----:B------:R-:W-:-:S13]  /*1f20*/  ISETP.EQ.OR P0, PT, R25, RZ, !P0 ;  /* 0x000000ff1900720c */ /* 0x000fda0004702670 */
[----:B------:R-:W-:Y:S01]  /*1f30*/  @P0 LOP3.LUT R3, R29, 0x7ff00000, RZ, 0xfc, !PT ;  /* 0x7ff000001d030812 */ /* 0x000fe200078efcff */
[----:B------:R-:W-:Y:S02]  /*1f40*/  @!P0 IMAD.MOV.U32 R28, RZ, RZ, RZ ;  /* 0x000000ffff1c8224 */ /* 0x000fe400078e00ff */
[----:B------:R-:W-:Y:S02]  /*1f50*/  @P0 IMAD.MOV.U32 R28, RZ, RZ, RZ ;  /* 0x000000ffff1c0224 */ /* 0x000fe400078e00ff */
[----:B------:R-:W-:Y:S01]  /*1f60*/  @P0 IMAD.MOV.U32 R29, RZ, RZ, R3 ;  /* 0x000000ffff1d0224 */ /* 0x000fe200078e0003 */
[----:B------:R-:W-:Y:S06]  /*1f70*/  BRA `(.L_x_45) ;  /* 0x0000000000147947 */ /* 0x000fec0003800000 */
.L_x_47:
[----:B------:R-:W-:Y:S01]  /*1f80*/  LOP3.LUT R29, R9, 0x80000, RZ, 0xfc, !PT ;  /* 0x00080000091d7812 */ /* 0x000fe200078efcff */
[----:B------:R-:W-:Y:S01]  /*1f90*/  IMAD.MOV.U32 R28, RZ, RZ, R8 ;  /* 0x000000ffff1c7224 */ /* 0x000fe200078e0008 */
[----:B------:R-:W-:Y:S06]  /*1fa0*/  BRA `(.L_x_45) ;  /* 0x0000000000087947 */ /* 0x000fec0003800000 */
.L_x_46:
[----:B------:R-:W-:Y:S01]  /*1fb0*/  LOP3.LUT R29, R21, 0x80000, RZ, 0xfc, !PT ;  /* 0x00080000151d7812 */ /* 0x000fe200078efcff */
[----:B------:R-:W-:-:S07]  /*1fc0*/  IMAD.MOV.U32 R28, RZ, RZ, R20 ;  /* 0x000000ffff1c7224 */ /* 0x000fce00078e0014 */
.L_x_45:
[----:B------:R-:W-:Y:S05]  /*1fd0*/  BSYNC.RECONVERGENT B3 ;  /* 0x0000000000037941 */ /* 0x000fea0003800200 */
.L_x_43:
[----:B------:R-:W-:Y:S02]  /*1fe0*/  IMAD.MOV.U32 R25, RZ, RZ, 0x0 ;  /* 0x00000000ff197424 */ /* 0x000fe400078e00ff */
[----:B------:R-:W-:Y:S02]  /*1ff0*/  IMAD.MOV.U32 R8, RZ, RZ, R28 ;  /* 0x000000ffff087224 */ /* 0x000fe400078e001c */
[----:B------:R-:W-:Y:S01]  /*2000*/  IMAD.MOV.U32 R9, RZ, RZ, R29 ;  /* 0x000000ffff097224 */ /* 0x000fe200078e001d */
[----:B------:R-:W-:Y:S06]  /*2010*/  RET.REL.NODEC R24 `(_Z20calculateTotalEnergyiPdS_S_ddS_) ;  /* 0xffffffdc18f87950 */ /* 0x000fec0003c3ffff */
        .weak           $__internal_1_$__cuda_sm20_dsqrt_rn_f64_mediumpath_v1
        .type           $__internal_1_$__cuda_sm20_dsqrt_rn_f64_mediumpath_v1,@function
        .size           $__internal_1_$__cuda_sm20_dsqrt_rn_f64_mediumpath_v1,($_Z20calculateTotalEnergyiPdS_S_ddS_$__internal_accurate_pow - $__internal_1_$__cuda_sm20_dsqrt_rn_f64_mediumpath_v1)
$__internal_1_$__cuda_sm20_dsqrt_rn_f64_mediumpath_v1:
[----:B------:R-:W-:Y:S01]  /*2020*/  ISETP.GE.U32.AND P0, PT, R8, -0x3400000, PT ;  /* 0xfcc000000800780c */ /* 0x000fe20003f06070 */
[----:B------:R-:W-:Y:S01]  /*2030*/  BSSY.RECONVERGENT B3, `(.L_x_48) ;  /* 0x0000026000037945 */ /* 0x000fe20003800200 */
[----:B------:R-:W-:Y:S02]  /*2040*/  IMAD.MOV.U32 R22, RZ, RZ, R24 ;  /* 0x000000ffff167224 */ /* 0x000fe400078e0018 */
[----:B------:R-:W-:Y:S02]  /*2050*/  IMAD.MOV.U32 R8, RZ, RZ, R28 ;  /* 0x000000ffff087224 */ /* 0x000fe400078e001c */
[----:B------:R-:W-:-:S07]  /*2060*/  IMAD.MOV.U32 R9, RZ, RZ, R29 ;  /* 0x000000ffff097224 */ /* 0x000fce00078e001d */
[----:B------:R-:W-:Y:S05]  /*2070*/  @!P0 BRA `(.L_x_49) ;  /* 0x0000000000208947 */ /* 0x000fea0003800000 */
[----:B------:R-:W-:-:S10]  /*2080*/  DFMA.RM R8, R8, R22, R26 ;  /* 0x000000160808722b */ /* 0x000fd4000000401a */
[----:B------:R-:W-:-:S05]  /*2090*/  IADD3 R22, P0, PT, R8, 0x1, RZ ;  /* 0x0000000108167810 */ /* 0x000fca0007f1e0ff */
[----:B------:R-:W-:-:S06]  /*20a0*/  IMAD.X R23, RZ, RZ, R9, P0 ;  /* 0x000000ffff177224 */ /* 0x000fcc00000e0609 */
[----:B------:R-:W-:-:S08]  /*20b0*/  DFMA.RP R20, -R8, R22, R20 ;  /* 0x000000160814722b */ /* 0x000fd00000008114 */
[----:B------:R-:W-:-:S06]  /*20c0*/  DSETP.GT.AND P0, PT, R20, RZ, PT ;  /* 0x000000ff1400722a */ /* 0x000fcc0003f04000 */
[----:B------:R-:W-:Y:S02]  /*20d0*/  FSEL R8, R22, R8, P0 ;  /* 0x0000000816087208 */ /* 0x000fe40000000000 */
[----:B------:R-:W-:Y:S01]  /*20e0*/  FSEL R9, R23, R9, P0 ;  /* 0x0000000917097208 */ /* 0x000fe20000000000 */
[----:B------:R-:W-:Y:S06]  /*20f0*/  BRA `(.L_x_50) ;  /* 0x0000000000647947 */ /* 0x000fec0003800000 */
.L_x_49:
[----:B------:R-:W-:-:S14]  /*2100*/  DSETP.NE.AND P0, PT, R20, RZ, PT ;  /* 0x000000ff1400722a */ /* 0x000fdc0003f05000 */
[----:B------:R-:W-:Y:S05]  /*2110*/  @!P0 BRA `(.L_x_51) ;  /* 0x0000000000588947 */ /* 0x000fea0003800000 */
[----:B------:R-:W-:-:S13]  /*2120*/  ISETP.GE.AND P0, PT, R21, RZ, PT ;  /* 0x000000ff1500720c */ /* 0x000fda0003f06270 */
[----:B------:R-:W-:Y:S02]  /*2130*/  @!P0 IMAD.MOV.U32 R8, RZ, RZ, 0x0 ;  /* 0x00000000ff088424 */ /* 0x000fe400078e00ff */
[----:B------:R-:W-:Y:S01]  /*2140*/  @!P0 IMAD.MOV.U32 R9, RZ, RZ, -0x80000 ;  /* 0xfff80000ff098424 */ /* 0x000fe200078e00ff */
[----:B------:R-:W-:Y:S06]  /*2150*/  @!P0 BRA `(.L_x_50) ;  /* 0x00000000004c8947 */ /* 0x000fec0003800000 */
[----:B------:R-:W-:-:S13]  /*2160*/  ISETP.GT.AND P0, PT, R21, 0x7fefffff, PT ;  /* 0x7fefffff1500780c */ /* 0x000fda0003f04270 */
[----:B------:R-:W-:Y:S05]  /*2170*/  @P0 BRA `(.L_x_51) ;  /* 0x0000000000400947 */ /* 0x000fea0003800000 */
[----:B------:R-:W-:Y:S01]  /*2180*/  DMUL R8, R20, 8.11296384146066816958e+31 ;  /* 0x4690000014087828 */ /* 0x000fe20000000000 */
[----:B------:R-:W-:Y:S02]  /*2190*/  IMAD.MOV.U32 R24, RZ, RZ, 0x0 ;  /* 0x00000000ff187424 */ /* 0x000fe400078e00ff */
[----:B------:R-:W-:Y:S02]  /*21a0*/  IMAD.MOV.U32 R20, RZ, RZ, RZ ;  /* 0x000000ffff147224 */ /* 0x000fe400078e00ff */
[----:B------:R-:W-:Y:S01]  /*21b0*/  IMAD.MOV.U32 R25, RZ, RZ, 0x3fd80000 ;  /* 0x3fd80000ff197424 */ /* 0x000fe200078e00ff */
[----:B------:R-:W0:Y:S03]  /*21c0*/  MUFU.RSQ64H R21, R9 ;  /* 0x0000000900157308 */ /* 0x000e260000001c00 */
[----:B0-----:R-:W-:-:S08]  /*21d0*/  DMUL R22, R20, R20 ;  /* 0x0000001414167228 */ /* 0x001fd00000000000 */
[----:B------:R-:W-:-:S08]  /*21e0*/  DFMA R22, R8, -R22, 1 ;  /* 0x3ff000000816742b */ /* 0x000fd00000000816 */
[----:B------:R-:W-:Y:S02]  /*21f0*/  DFMA R24, R22, R24, 0.5 ;  /* 0x3fe000001618742b */ /* 0x000fe40000000018 */
[----:B------:R-:W-:-:S08]  /*2200*/  DMUL R22, R20, R22 ;  /* 0x0000001614167228 */ /* 0x000fd00000000000 */
[----:B------:R-:W-:-:S08]  /*2210*/  DFMA R22, R24, R22, R20 ;  /* 0x000000161816722b */ /* 0x000fd00000000014 */
[----:B------:R-:W-:Y:S02]  /*2220*/  DMUL R20, R8, R22 ;  /* 0x0000001608147228 */ /* 0x000fe40000000000 */
[----:B------:R-:W-:-:S06]  /*2230*/  VIADD R23, R23, 0xfff00000 ;  /* 0xfff0000017177836 */ /* 0x000fcc0000000000 */
[----:B------:R-:W-:-:S08]  /*2240*/  DFMA R24, R20, -R20, R8 ;  /* 0x800000141418722b */ /* 0x000fd00000000008 */
[----:B------:R-:W-:-:S10]  /*2250*/  DFMA R8, R22, R24, R20 ;  /* 0x000000181608722b */ /* 0x000fd40000000014 */
[----:B------:R-:W-:Y:S01]  /*2260*/  VIADD R9, R9, 0xfcb00000 ;  /* 0xfcb0000009097836 */ /* 0x000fe20000000000 */
[----:B------:R-:W-:Y:S06]  /*2270*/  BRA `(.L_x_50) ;  /* 0x0000000000047947 */ /* 0x000fec0003800000 */
.L_x_51:
[----:B------:R-:W-:-:S11]  /*2280*/  DADD R8, R20, R20 ;  /* 0x0000000014087229 */ /* 0x000fd60000000014 */
.L_x_50:
[----:B------:R-:W-:Y:S05]  /*2290*/  BSYNC.RECONVERGENT B3 ;  /* 0x0000000000037941 */ /* 0x000fea0003800200 */
.L_x_48:
[----:B------:R-:W-:-:S04]  /*22a0*/  IMAD.MOV.U32 R7, RZ, RZ, 0x0 ;  /* 0x00000000ff077424 */ /* 0x000fc800078e00ff */
[----:B------:R-:W-:Y:S05]  /*22b0*/  RET.REL.NODEC R6 `(_Z20calculateTotalEnergyiPdS_S_ddS_) ;  /* 0xffffffdc06507950 */ /* 0x000fea0003c3ffff */
        .type           $_Z20calculateTotalEnergyiPdS_S_ddS_$__internal_accurate_pow,@function
        .size           $_Z20calculateTotalEnergyiPdS_S_ddS_$__internal_accurate_pow,(.L_x_196 - $_Z20calculateTotalEnergyiPdS_S_ddS_$__internal_accurate_pow)
$_Z20calculateTotalEnergyiPdS_S_ddS_$__internal_accurate_pow:
[----:B------:R-:W-:Y:S01]  /*22c0*/  ISETP.GT.U32.AND P1, PT, R5, 0xfffff, PT ;  /* 0x000fffff0500780c */ /* 0x000fe20003f24070 */
[--C-:B------:R-:W-:Y:S01]  /*22d0*/  IMAD.MOV.U32 R23, RZ, RZ, R5.reuse ;  /* 0x000000ffff177224 */ /* 0x100fe200078e0005 */
[----:B------:R-:W-:Y:S01]  /*22e0*/  UMOV UR12, 0x7d2cafe2 ;  /* 0x7d2cafe2000c7882 */ /* 0x000fe20000000000 */
[----:B------:R-:W-:Y:S01]  /*22f0*/  IMAD.MOV.U32 R26, RZ, RZ, 0x41ad3b5a ;  /* 0x41ad3b5aff1a7424 */ /* 0x000fe200078e00ff */
[----:B------:R-:W-:Y:S01]  /*2300*/  UMOV UR13, 0x3eb0f5ff ;  /* 0x3eb0f5ff000d7882 */ /* 0x000fe20000000000 */
[----:B------:R-:W-:Y:S01]  /*2310*/  IMAD.MOV.U32 R27, RZ, RZ, 0x3ed0f5d2 ;  /* 0x3ed0f5d2ff1b7424 */ /* 0x000fe200078e00ff */
[----:B------:R-:W-:Y:S01]  /*2320*/  SHF.R.U32.HI R5, RZ, 0x14, R5 ;  /* 0x00000014ff057819 */ /* 0x000fe20000011605 */
[----:B------:R-:W-:Y:S01]  /*2330*/  UMOV UR14, 0x3b39803f ;  /* 0x3b39803f000e7882 */ /* 0x000fe20000000000 */
[----:B------:R-:W-:-:S05]  /*2340*/  UMOV UR15, 0x3c7abc9e ;  /* 0x3c7abc9e000f7882 */ /* 0x000fca0000000000 */
[----:B------:R-:W-:-:S10]  /*2350*/  @!P1 DMUL R20, R22, 1.80143985094819840000e+16 ;  /* 0x4350000016149828 */ /* 0x000fd40000000000 */
[----:B------:R-:W-:Y:S01]  /*2360*/  @!P1 IMAD.MOV.U32 R23, RZ, RZ, R21 ;  /* 0x000000ffff179224 */ /* 0x000fe200078e0015 */
[----:B------:R-:W-:Y:S01]  /*2370*/  @!P1 LEA.HI R5, R21, 0xffffffca, RZ, 0xc ;  /* 0xffffffca15059811 */ /* 0x000fe200078f60ff */
[----:B------:R-:W-:Y:S02]  /*2380*/  @!P1 IMAD.MOV.U32 R22, RZ, RZ, R20 ;  /* 0x000000ffff169224 */ /* 0x000fe400078e0014 */
[----:B------:R-:W-:Y:S01]  /*2390*/  IMAD.MOV.U32 R21, RZ, RZ, 0x43300000 ;  /* 0x43300000ff157424 */ /* 0x000fe200078e00ff */
[----:B------:R-:W-:Y:S01]  /*23a0*/  LOP3.LUT R23, R23, 0x800fffff, RZ, 0xc0, !PT ;  /* 0x800fffff17177812 */ /* 0x000fe200078ec0ff */
[----:B------:R-:W-:Y:S02]  /*23b0*/  IMAD.MOV.U32 R24, RZ, RZ, R22 ;  /* 0x000000ffff187224 */ /* 0x000fe400078e0016 */
[----:B------:R-:W-:Y:S01]  /*23c0*/  IMAD.MOV.U32 R22, RZ, RZ, RZ ;  /* 0x000000ffff167224 */ /* 0x000fe200078e00ff */
[----:B------:R-:W-:-:S04]  /*23d0*/  LOP3.LUT R23, R23, 0x3ff00000, RZ, 0xfc, !PT ;  /* 0x3ff0000017177812 */ /* 0x000fc800078efcff */
[----:B------:R-:W-:Y:S01]  /*23e0*/  ISETP.GE.U32.AND P2, PT, R23, 0x3ff6a09f, PT ;  /* 0x3ff6a09f1700780c */ /* 0x000fe20003f46070 */
[----:B------:R-:W-:-:S12]  /*23f0*/  IMAD.MOV.U32 R25, RZ, RZ, R23 ;  /* 0x000000ffff197224 */ /* 0x000fd800078e0017 */
[----:B------:R-:W-:-:S04]  /*2400*/  @P2 VIADD R20, R25, 0xfff00000 ;  /* 0xfff0000019142836 */ /* 0x000fc80000000000 */
[----:B------:R-:W-:Y:S02]  /*2410*/  @P2 IMAD.MOV.U32 R25, RZ, RZ, R20 ;  /* 0x000000ffff192224 */ /* 0x000fe400078e0014 */
[C---:B------:R-:W-:Y:S02]  /*2420*/  VIADD R20, R5.reuse, 0xfffffc01 ;  /* 0xfffffc0105147836 */ /* 0x040fe40000000000 */
[----:B------:R-:W-:Y:S02]  /*2430*/  @P2 VIADD R20, R5, 0xfffffc02 ;  /* 0xfffffc0205142836 */ /* 0x000fe40000000000 */
[C---:B------:R-:W-:Y:S02]  /*2440*/  DADD R30, R24.reuse, 1 ;  /* 0x3ff00000181e7429 */ /* 0x040fe40000000000 */
[----:B------:R-:W-:Y:S01]  /*2450*/  DADD R24, R24, -1 ;  /* 0xbff0000018187429 */ /* 0x000fe20000000000 */
[----:B------:R-:W-:-:S03]  /*2460*/  LOP3.LUT R20, R20, 0x80000000, RZ, 0x3c, !PT ;  /* 0x8000000014147812 */ /* 0x000fc600078e3cff */
[----:B------:R-:W0:Y:S02]  /*2470*/  MUFU.RCP64H R23, R31 ;  /* 0x0000001f00177308 */ /* 0x000e240000001800 */
[----:B0-----:R-:W-:-:S08]  /*2480*/  DFMA R28, -R30, R22, 1 ;  /* 0x3ff000001e1c742b */ /* 0x001fd00000000116 */
[----:B------:R-:W-:-:S08]  /*2490*/  DFMA R28, R28, R28, R28 ;  /* 0x0000001c1c1c722b */ /* 0x000fd0000000001c */
[----:B------:R-:W-:-:S08]  /*24a0*/  DFMA R28, R22, R28, R22 ;  /* 0x0000001c161c722b */ /* 0x000fd00000000016 */
[----:B------:R-:W-:-:S08]  /*24b0*/  DMUL R22, R24, R28 ;  /* 0x0000001c18167228 */ /* 0x000fd00000000000 */
[----:B------:R-:W-:-:S08]  /*24c0*/  DFMA R22, R24, R28, R22 ;  /* 0x0000001c1816722b */ /* 0x000fd00000000016 */
[----:B------:R-:W-:-:S08]  /*24d0*/  DMUL R34, R22, R22 ;  /* 0x0000001616227228 */ /* 0x000fd00000000000 */
[----:B------:R-:W-:Y:S01]  /*24e0*/  DFMA R26, R34, UR12, R26 ;  /* 0x0000000c221a7c2b */ /* 0x000fe2000800001a */
[----:B------:R-:W-:Y:S01]  /*24f0*/  UMOV UR12, 0x75488a3f ;  /* 0x75488a3f000c7882 */ /* 0x000fe20000000000 */
[----:B------:R-:W-:-:S06]  /*2500*/  UMOV UR13, 0x3ef3b20a ;  /* 0x3ef3b20a000d7882 */ /* 0x000fcc0000000000 */
[----:B------:R-:W-:Y:S01]  /*2510*/  DFMA R32, R34, R26, UR12 ;  /* 0x0000000c22207e2b */ /* 0x000fe2000800001a */
[----:B------:R-:W-:Y:S01]  /*2520*/  UMOV UR12, 0xe4faecd5 ;  /* 0xe4faecd5000c7882 */ /* 0x000fe20000000000 */
[----:B------:R-:W-:Y:S01]  /*2530*/  UMOV UR13, 0x3f1745cd ;  /* 0x3f1745cd000d7882 */ /* 0x000fe20000000000 */
[----:B------:R-:W-:-:S05]  /*2540*/  DADD R26, R24, -R22 ;  /* 0x00000000181a7229 */ /* 0x000fca0000000816 */
[----:B------:R-:W-:Y:S01]  /*2550*/  DFMA R32, R34, R32, UR12 ;  /* 0x0000000c22207e2b */ /* 0x000fe20008000020 */
[----:B------:R-:W-:Y:S01]  /*2560*/  UMOV UR12, 0x258a578b ;  /* 0x258a578b000c7882 */ /* 0x000fe20000000000 */
[----:B------:R-:W-:Y:S01]  /*2570*/  UMOV UR13, 0x3f3c71c7 ;  /* 0x3f3c71c7000d7882 */ /* 0x000fe20000000000 */
[----:B------:R-:W-:-:S05]  /*2580*/  DADD R26, R26, R26 ;  /* 0x000000001a1a7229 */ /* 0x000fca000000001a */
[----:B------:R-:W-:Y:S01]  /*2590*/  DFMA R32, R34, R32, UR12 ;  /* 0x0000000c22207e2b */ /* 0x000fe20008000020 */
[----:B------:R-:W-:Y:S01]  /*25a0*/  UMOV UR12, 0x9242b910 ;  /* 0x9242b910000c7882 */ /* 0x000fe20000000000 */
[----:B------:R-:W-:Y:S01]  /*25b0*/  UMOV UR13, 0x3f624924 ;  /* 0x3f624924000d7882 */ /* 0x000fe20000000000 */
[----:B------:R-:W-:-:S05]  /*25c0*/  DFMA R26, R24, -R22, R26 ;  /* 0x80000016181a722b */ /* 0x000fca000000001a */
[----:B------:R-:W-:Y:S01]  /*25d0*/  DFMA R32, R34, R32, UR12 ;  /* 0x0000000c22207e2b */ /* 0x000fe20008000020 */
[----:B------:R-:W-:Y:S01]  /*25e0*/  UMOV UR12, 0x99999dfb ;  /* 0x99999dfb000c7882 */ /* 0x000fe20000000000 */
[----:B------:R-:W-:Y:S01]  /*25f0*/  UMOV UR13, 0x3f899999 ;  /* 0x3f899999000d7882 */ /* 0x000fe20000000000 */
[----:B------:R-:W-:Y:S02]  /*2600*/  DMUL R26, R28, R26 ;  /* 0x0000001a1c1a7228 */ /* 0x000fe40000000000 */
[----:B------:R-:W-:-:S03]  /*2610*/  DMUL R28, R22, R22 ;  /* 0x00000016161c7228 */ /* 0x000fc60000000000 */
[----:B------:R-:W-:Y:S01]  /*2620*/  DFMA R32, R34, R32, UR12 ;  /* 0x0000000c22207e2b */ /* 0x000fe20008000020 */
[----:B------:R-:W-:Y:S01]  /*2630*/  UMOV UR12, 0x55555555 ;  /* 0x55555555000c7882 */ /* 0x000fe20000000000 */
[----:B------:R-:W-:-:S03]  /*2640*/  UMOV UR13, 0x3fb55555 ;  /* 0x3fb55555000d7882 */ /* 0x000fc60000000000 */
[----:B------:R-:W-:-:S03]  /*2650*/  DMUL R36, R22, R28 ;  /* 0x0000001c16247228 */ /* 0x000fc60000000000 */
[----:B------:R-:W-:-:S08]  /*2660*/  DFMA R24, R34, R32, UR12 ;  /* 0x0000000c22187e2b */ /* 0x000fd00008000020 */
[----:B------:R-:W-:Y:S01]  /*2670*/  DADD R30, -R24, UR12 ;  /* 0x0000000c181e7e29 */ /* 0x000fe20008000100 */
[----:B------:R-:W-:Y:S01]  /*2680*/  UMOV UR12, 0xb9e7b0 ;  /* 0x00b9e7b0000c7882 */ /* 0x000fe20000000000 */
[----:B------:R-:W-:-:S06]  /*2690*/  UMOV UR13, 0x3c46a4cb ;  /* 0x3c46a4cb000d7882 */ /* 0x000fcc0000000000 */
[----:B------:R-:W-:Y:S02]  /*26a0*/  DFMA R30, R34, R32, R30 ;  /* 0x00000020221e722b */ /* 0x000fe4000000001e */
[----:B------:R-:W-:Y:S01]  /*26b0*/  DFMA R32, R22, R22, -R28 ;  /* 0x000000161620722b */ /* 0x000fe2000000081c */
[----:B------:R-:W-:Y:S02]  /*26c0*/  VIADD R35, R27, 0x100000 ;  /* 0x001000001b237836 */ /* 0x000fe40000000000 */
[----:B------:R-:W-:-:S06]  /*26d0*/  IMAD.MOV.U32 R34, RZ, RZ, R26 ;  /* 0x000000ffff227224 */ /* 0x000fcc00078e001a */
[----:B------:R-:W-:Y:S02]  /*26e0*/  DFMA R32, R22, R34, R32 ;  /* 0x000000221620722b */ /* 0x000fe40000000020 */
[----:B------:R-:W-:Y:S01]  /*26f0*/  DADD R34, R30, -UR12 ;  /* 0x8000000c1e227e29 */ /* 0x000fe20008000000 */
[----:B------:R-:W-:Y:S01]  /*2700*/  UMOV UR12, 0x80000000 ;  /* 0x80000000000c7882 */ /* 0x000fe20000000000 */
[----:B------:R-:W-:Y:S01]  /*2710*/  DFMA R30, R22, R28, -R36 ;  /* 0x0000001c161e722b */ /* 0x000fe20000000824 */
[----:B------:R-:W-:-:S07]  /*2720*/  UMOV UR13, 0x43300000 ;  /* 0x43300000000d7882 */ /* 0x000fce0000000000 */
[----:B------:R-:W-:Y:S02]  /*2730*/  DFMA R30, R26, R28, R30 ;  /* 0x0000001c1a1e722b */ /* 0x000fe4000000001e */
[----:B------:R-:W-:-:S06]  /*2740*/  DADD R28, R24, R34 ;  /* 0x00000000181c7229 */ /* 0x000fcc0000000022 */
[----:B------:R-:W-:Y:S02]  /*2750*/  DFMA R30, R22, R32, R30 ;  /* 0x00000020161e722b */ /* 0x000fe4000000001e */
[----:B------:R-:W-:Y:S02]  /*2760*/  DADD R32, R24, -R28 ;  /* 0x0000000018207229 */ /* 0x000fe4000000081c */
[----:B------:R-:W-:-:S06]  /*2770*/  DMUL R24, R28, R36 ;  /* 0x000000241c187228 */ /* 0x000fcc0000000000 */
[----:B------:R-:W-:Y:S02]  /*2780*/  DADD R34, R34, R32 ;  /* 0x0000000022227229 */ /* 0x000fe40000000020 */
[----:B------:R-:W-:-:S08]  /*2790*/  DFMA R32, R28, R36, -R24 ;  /* 0x000000241c20722b */ /* 0x000fd00000000818 */
[----:B------:R-:W-:-:S08]  /*27a0*/  DFMA R30, R28, R30, R32 ;  /* 0x0000001e1c1e722b */ /* 0x000fd00000000020 */
[----:B------:R-:W-:-:S08]  /*27b0*/  DFMA R34, R34, R36, R30 ;  /* 0x000000242222722b */ /* 0x000fd0000000001e */
[----:B------:R-:W-:-:S08]  /*27c0*/  DADD R30, R24, R34 ;  /* 0x00000000181e7229 */ /* 0x000fd00000000022 */
[--C-:B------:R-:W-:Y:S02]  /*27d0*/  DADD R28, R22, R30.reuse ;  /* 0x00000000161c7229 */ /* 0x100fe4000000001e */
[----:B------:R-:W-:-:S06]  /*27e0*/  DADD R24, R24, -R30 ;  /* 0x0000000018187229 */ /* 0x000fcc000000081e */
[----:B------:R-:W-:Y:S02]  /*27f0*/  DADD R22, R22, -R28 ;  /* 0x0000000016167229 */ /* 0x000fe4000000081c */
[----:B------:R-:W-:-:S06]  /*2800*/  DADD R24, R34, R24 ;  /* 0x0000000022187229 */ /* 0x000fcc0000000018 */
[----:B------:R-:W-:-:S08]  /*2810*/  DADD R22, R30, R22 ;  /* 0x000000001e167229 */ /* 0x000fd00000000016 */
[----:B------:R-:W-:-:S08]  /*2820*/  DADD R22, R24, R22 ;  /* 0x0000000018167229 */ /* 0x000fd00000000016 */
[----:B------:R-:W-:Y:S02]  /*2830*/  DADD R26, R26, R22 ;  /* 0x000000001a1a7229 */ /* 0x000fe40000000016 */
[----:B------:R-:W-:Y:S01]  /*2840*/  DADD R22, R20, -UR12 ;  /* 0x8000000c14167e29 */ /* 0x000fe20008000000 */
[----:B------:R-:W-:Y:S01]  /*2850*/  UMOV UR12, 0xfefa39ef ;  /* 0xfefa39ef000c7882 */ /* 0x000fe20000000000 */
[----:B------:R-:W-:-:S04]  /*2860*/  UMOV UR13, 0x3fe62e42 ;  /* 0x3fe62e42000d7882 */ /* 0x000fc80000000000 */
[----:B------:R-:W-:-:S08]  /*2870*/  DADD R24, R28, R26 ;  /* 0x000000001c187229 */ /* 0x000fd0000000001a */
[--C-:B------:R-:W-:Y:S02]  /*2880*/  DFMA R20, R22, UR12, R24.reuse ;  /* 0x0000000c16147c2b */ /* 0x100fe40008000018 */
[----:B------:R-:W-:-:S06]  /*2890*/  DADD R30, R28, -R24 ;  /* 0x000000001c1e7229 */ /* 0x000fcc0000000818 */
[----:B------:R-:W-:Y:S02]  /*28a0*/  DFMA R28, R22, -UR12, R20 ;  /* 0x8000000c161c7c2b */ /* 0x000fe40008000014 */
[----:B------:R-:W-:-:S06]  /*28b0*/  DADD R30, R26, R30 ;  /* 0x000000001a1e7229 */ /* 0x000fcc000000001e */
[----:B------:R-:W-:Y:S01]  /*28c0*/  DADD R28, -R24, R28 ;  /* 0x00000000181c7229 */ /* 0x000fe2000000011c */
[----:B------:R-:W-:Y:S02]  /*28d0*/  IMAD.MOV.U32 R25, RZ, RZ, R3 ;  /* 0x000000ffff197224 */ /* 0x000fe400078e0003 */
[----:B------:R-:W-:Y:S02]  /*28e0*/  IMAD.U32 R24, RZ, RZ, UR4 ;  /* 0x00000004ff187e24 */ /* 0x000fe4000f8e00ff */
[C---:B------:R-:W-:Y:S01]  /*28f0*/  IMAD.SHL.U32 R3, R25.reuse, 0x2, RZ ;  /* 0x0000000219037824 */ /* 0x040fe200078e00ff */
[----:B------:R-:W-:Y:S02]  /*2900*/  LOP3.LUT R5, R25, 0xff0fffff, RZ, 0xc0, !PT ;  /* 0xff0fffff19057812 */ /* 0x000fe400078ec0ff */
[----:B------:R-:W-:Y:S01]  /*2910*/  DADD R30, R30, -R28 ;  /* 0x000000001e1e7229 */ /* 0x000fe2000000081c */
[----:B------:R-:W-:Y:S01]  /*2920*/  IMAD.MOV.U32 R28, RZ, RZ, R24 ;  /* 0x000000ffff1c7224 */ /* 0x000fe200078e0018 */
[----:B------:R-:W-:-:S04]  /*2930*/  ISETP.GT.U32.AND P1, PT, R3, -0x2000001, PT ;  /* 0xfdffffff0300780c */ /* 0x000fc80003f24070 */
[----:B------:R-:W-:Y:S02]  /*2940*/  SEL R29, R5, R25, P1 ;  /* 0x00000019051d7207 */ /* 0x000fe40000800000 */
[----:B------:R-:W-:-:S08]  /*2950*/  DFMA R22, R22, UR14, R30 ;  /* 0x0000000e16167c2b */ /* 0x000fd0000800001e */
[----:B------:R-:W-:-:S08]  /*2960*/  DADD R26, R20, R22 ;  /* 0x00000000141a7229 */ /* 0x000fd00000000016 */
[----:B------:R-:W-:Y:S02]  /*2970*/  DADD R20, R20, -R26 ;  /* 0x0000000014147229 */ /* 0x000fe4000000081a */
[----:B------:R-:W-:-:S06]  /*2980*/  DMUL R24, R26, R28 ;  /* 0x0000001c1a187228 */ /* 0x000fcc0000000000 */
[----:B------:R-:W-:Y:S02]  /*2990*/  DADD R22, R22, R20 ;  /* 0x0000000016167229 */ /* 0x000fe40000000014 */
[----:B------:R-:W-:-:S08]  /*29a0*/  DFMA R26, R26, R28, -R24 ;  /* 0x0000001c1a1a722b */ /* 0x000fd00000000818 */
[----:B------:R-:W-:Y:S01]  /*29b0*/  DFMA R22, R22, R28, R26 ;  /* 0x0000001c1616722b */ /* 0x000fe2000000001a */
[----:B------:R-:W-:Y:S02]  /*29c0*/  IMAD.MOV.U32 R26, RZ, RZ, 0x652b82fe ;  /* 0x652b82feff1a7424 */ /* 0x000fe400078e00ff */
[----:B------:R-:W-:-:S05]  /*29d0*/  IMAD.MOV.U32 R27, RZ, RZ, 0x3ff71547 ;  /* 0x3ff71547ff1b7424 */ /* 0x000fca00078e00ff */
[----:B------:R-:W-:-:S08]  /*29e0*/  DADD R28, R24, R22 ;  /* 0x00000000181c7229 */ /* 0x000fd00000000016 */
[----:B------:R-:W-:Y:S02]  /*29f0*/  DFMA R26, R28, R26, 6.75539944105574400000e+15 ;  /* 0x433800001c1a742b */ /* 0x000fe4000000001a */
[----:B------:R-:W-:Y:S01]  /*2a00*/  FSETP.GEU.AND P1, PT, |R29|, 4.1917929649353027344, PT ;  /* 0x4086232b1d00780b */ /* 0x000fe20003f2e200 */
[----:B------:R-:W-:-:S05]  /*2a10*/  DADD R24, R24, -R28 ;  /* 0x0000000018187229 */ /* 0x000fca000000081c */
[----:B------:R-:W-:-:S03]  /*2a20*/  DADD R20, R26, -6.75539944105574400000e+15 ;  /* 0xc33800001a147429 */ /* 0x000fc60000000000 */
[----:B------:R-:W-:-:S05]  /*2a30*/  DADD R22, R22, R24 ;  /* 0x0000000016167229 */ /* 0x000fca0000000018 */
[----:B------:R-:W-:Y:S01]  /*2a40*/  DFMA R30, R20, -UR12, R28 ;  /* 0x8000000c141e7c2b */ /* 0x000fe2000800001c */
[----:B------:R-:W-:Y:S01]  /*2a50*/  UMOV UR12, 0x3b39803f ;  /* 0x3b39803f000c7882 */ /* 0x000fe20000000000 */
[----:B------:R-:W-:-:S06]  /*2a60*/  UMOV UR13, 0x3c7abc9e ;  /* 0x3c7abc9e000d7882 */ /* 0x000fcc0000000000 */
[----:B------:R-:W-:Y:S01]  /*2a70*/  DFMA R30, R20, -UR12, R30 ;  /* 0x8000000c141e7c2b */ /* 0x000fe2000800001e */
[----:B------:R-:W-:Y:S01]  /*2a80*/  UMOV UR12, 0x69ce2bdf ;  /* 0x69ce2bdf000c7882 */ /* 0x000fe20000000000 */
[----:B------:R-:W-:Y:S01]  /*2a90*/  IMAD.MOV.U32 R20, RZ, RZ, -0x35dec16 ;  /* 0xfca213eaff147424 */ /* 0x000fe200078e00ff */
[----:B------:R-:W-:Y:S01]  /*2aa0*/  UMOV UR13, 0x3e5ade15 ;  /* 0x3e5ade15000d7882 */ /* 0x000fe20000000000 */
[----:B------:R-:W-:-:S06]  /*2ab0*/  IMAD.MOV.U32 R21, RZ, RZ, 0x3e928af3 ;  /* 0x3e928af3ff157424 */ /* 0x000fcc00078e00ff */
[----:B------:R-:W-:Y:S01]  /*2ac0*/  DFMA R20, R30, UR12, R20 ;  /* 0x0000000c1e147c2b */ /* 0x000fe20008000014 */
[----:B------:R-:W-:Y:S01]  /*2ad0*/  UMOV UR12, 0x62401315 ;  /* 0x62401315000c7882 */ /* 0x000fe20000000000 */
[----:B------:R-:W-:-:S06]  /*2ae0*/  UMOV UR13, 0x3ec71dee ;  /* 0x3ec71dee000d7882 */ /* 0x000fcc0000000000 */
[----:B------:R-:W-:Y:S01]  /*2af0*/  DFMA R20, R30, R20, UR12 ;  /* 0x0000000c1e147e2b */ /* 0x000fe20008000014 */
        /* <DEDUP_REMOVED lines=20> */
[----:B------:R-:W-:-:S08]  /*2c40*/  DFMA R20, R30, R20, UR12 ;  /* 0x0000000c1e147e2b */ /* 0x000fd00008000014 */
[----:B------:R-:W-:-:S08]  /*2c50*/  DFMA R20, R30, R20, 1 ;  /* 0x3ff000001e14742b */ /* 0x000fd00000000014 */
[----:B------:R-:W-:-:S10]  /*2c60*/  DFMA R20, R30, R20, 1 ;  /* 0x3ff000001e14742b */ /* 0x000fd40000000014 */
[----:B------:R-:W-:Y:S02]  /*2c70*/  IMAD R25, R26, 0x100000, R21 ;  /* 0x001000001a197824 */ /* 0x000fe400078e0215 */
[----:B------:R-:W-:Y:S01]  /*2c80*/  IMAD.MOV.U32 R24, RZ, RZ, R20 ;  /* 0x000000ffff187224 */ /* 0x000fe200078e0014 */
[----:B------:R-:W-:Y:S06]  /*2c90*/  @!P1 BRA `(.L_x_52) ;  /* 0x0000000000309947 */ /* 0x000fec0003800000 */
[----:B------:R-:W-:Y:S01]  /*2ca0*/  FSETP.GEU.AND P2, PT, |R29|, 4.2275390625, PT ;  /* 0x408748001d00780b */ /* 0x000fe20003f4e200 */
[C---:B------:R-:W-:Y:S02]  /*2cb0*/  DADD R24, R28.reuse, +INF ;  /* 0x7ff000001c187429 */ /* 0x040fe40000000000 */
[----:B------:R-:W-:-:S08]  /*2cc0*/  DSETP.GEU.AND P1, PT, R28, RZ, PT ;  /* 0x000000ff1c00722a */ /* 0x000fd00003f2e000 */
[----:B------:R-:W-:Y:S02]  /*2cd0*/  FSEL R24, R24, RZ, P1 ;  /* 0x000000ff18187208 */ /* 0x000fe40000800000 */
[----:B------:R-:W-:Y:S02]  /*2ce0*/  @!P2 LEA.HI R3, R26, R26, RZ, 0x1 ;  /* 0x0000001a1a03a211 */ /* 0x000fe400078f08ff */
[----:B------:R-:W-:Y:S02]  /*2cf0*/  FSEL R25, R25, RZ, P1 ;  /* 0x000000ff19197208 */ /* 0x000fe40000800000 */
[----:B------:R-:W-:-:S05]  /*2d00*/  @!P2 SHF.R.S32.HI R3, RZ, 0x1, R3 ;  /* 0x00000001ff03a819 */ /* 0x000fca0000011403 */
[----:B------:R-:W-:Y:S02]  /*2d10*/  @!P2 IMAD.IADD R5, R26, 0x1, -R3 ;  /* 0x000000011a05a824 */ /* 0x000fe400078e0a03 */
[----:B------:R-:W-:Y:S02]  /*2d20*/  @!P2 IMAD R21, R3, 0x100000, R21 ;  /* 0x001000000315a824 */ /* 0x000fe400078e0215 */
[----:B------:R-:W-:Y:S01]  /*2d30*/  @!P2 IMAD.MOV.U32 R26, RZ, RZ, RZ ;  /* 0x000000ffff1aa224 */ /* 0x000fe200078e00ff */
[----:B------:R-:W-:-:S06]  /*2d40*/  @!P2 LEA R27, R5, 0x3ff00000, 0x14 ;  /* 0x3ff00000051ba811 */ /* 0x000fcc00078ea0ff */
[----:B------:R-:W-:-:S11]  /*2d50*/  @!P2 DMUL R24, R20, R26 ;  /* 0x0000001a1418a228 */ /* 0x000fd60000000000 */
.L_x_52:
[----:B------:R-:W-:Y:S01]  /*2d60*/  DFMA R22, R22, R24, R24 ;  /* 0x000000181616722b */ /* 0x000fe20000000018 */
[----:B------:R-:W-:Y:S01]  /*2d70*/  IMAD.MOV.U32 R45, RZ, RZ, 0x0 ;  /* 0x00000000ff2d7424 */ /* 0x000fe200078e00ff */
[----:B------:R-:W-:-:S08]  /*2d80*/  DSETP.NEU.AND P1, PT, |R24|, +INF , PT ;  /* 0x7ff000001800742a */ /* 0x000fd00003f2d200 */
[----:B------:R-:W-:Y:S02]  /*2d90*/  FSEL R20, R24, R22, !P1 ;  /* 0x0000001618147208 */ /* 0x000fe40004800000 */
[----:B------:R-:W-:Y:S01]  /*2da0*/  FSEL R21, R25, R23, !P1 ;  /* 0x0000001719157208 */ /* 0x000fe20004800000 */
[----:B------:R-:W-:Y:S06]  /*2db0*/  RET.REL.NODEC R44 `(_Z20calculateTotalEnergyiPdS_S_ddS_) ;  /* 0xffffffd02c907950 */ /* 0x000fec0003c3ffff */
.L_x_53:
[----:B------:R-:W-:-:S00]  /*2dc0*/  BRA `(.L_x_53) ;  /* 0xfffffffc00fc7947 */ /* 0x000fc0000383ffff */
[----:B------:R-:W-:-:S00]  /*2dd0*/  NOP ;  /* 0x0000000000007918 */ /* 0x000fc00000000000 */
        /* <DEDUP_REMOVED lines=10> */
.L_x_196:


//--------------------- .text._Z18finalizeVelocitiesiPdS_S_d --------------------------
	.section	.text._Z18finalizeVelocitiesiPdS_S_d,"ax",@progbits
	.align	128
        .global         _Z18finalizeVelocitiesiPdS_S_d
        .type           _Z18finalizeVelocitiesiPdS_S_d,@function
        .size           _Z18finalizeVelocitiesiPdS_S_d,(.L_x_197 - _Z18finalizeVelocitiesiPdS_S_d)
        .other          _Z18finalizeVelocitiesiPdS_S_d,@"STO_CUDA_ENTRY STV_DEFAULT"
_Z18finalizeVelocitiesiPdS_S_d:
.text._Z18finalizeVelocitiesiPdS_S_d:
[----:B------:R-:W-:Y:S01]  /*0000*/  LDC R1, c[0x0][0x37c] ;  /* 0x0000df00ff017b82 */ /* 0x000fe20000000800 */
[----:B------:R-:W0:Y:S07]  /*0010*/  S2R R0, SR_TID.X ;  /* 0x0000000000007919 */ /* 0x000e2e0000002100 */
[----:B------:R-:W0:Y:S01]  /*0020*/  S2UR UR4, SR_CTAID.X ;  /* 0x00000000000479c3 */ /* 0x000e220000002500 */
[----:B------:R-:W1:Y:S07]  /*0030*/  LDCU UR5, c[0x0][0x380] ;  /* 0x00007000ff0577ac */ /* 0x000e6e0008000800 */
[----:B------:R-:W0:Y:S02]  /*0040*/  LDC R3, c[0x0][0x360] ;  /* 0x0000d800ff037b82 */ /* 0x000e240000000800 */
[----:B0-----:R-:W-:-:S05]  /*0050*/  IMAD R3, R3, UR4, R0 ;  /* 0x0000000403037c24 */ /* 0x001fca000f8e0200 */
[----:B-1----:R-:W-:-:S13]  /*0060*/  ISETP.GE.AND P0, PT, R3, UR5, PT ;  /* 0x0000000503007c0c */ /* 0x002fda000bf06270 */
[----:B------:R-:W-:Y:S05]  /*0070*/  @P0 EXIT ;  /* 0x000000000000094d */ /* 0x000fea0003800000 */
[----:B------:R-:W0:Y:S01]  /*0080*/  LDC.64 R16, c[0x0][0x398] ;  /* 0x0000e600ff107b82 */ /* 0x000e220000000a00 */
[----:B------:R-:W1:Y:S07]  /*0090*/  LDCU.64 UR4, c[0x0][0x358] ;  /* 0x00006b00ff0477ac */ /* 0x000e6e0008000a00 */
[----:B------:R-:W2:Y:S01]  /*00a0*/  LDC.64 R14, c[0x0][0x390] ;  /* 0x0000e400ff0e7b82 */ /* 0x000ea20000000a00 */
[----:B0-----:R-:W-:-:S06]  /*00b0*/  IMAD.WIDE R16, R3, 0x8, R16 ;  /* 0x0000000803107825 */ /* 0x001fcc00078e0210 */
[----:B-1----:R-:W3:Y:S01]  /*00c0*/  LDG.E.64 R16, desc[UR4][R16.64] ;  /* 0x0000000410107981 */ /* 0x002ee2000c1e1b00 */
[----:B------:R-:W-:-:S04]  /*00d0*/  IMAD R6, R3, 0x3, RZ ;  /* 0x0000000303067824 */ /* 0x000fc800078e02ff */
[----:B--2---:R-:W-:-:S05]  /*00e0*/  IMAD.WIDE R14, R6, 0x8, R14 ;  /* 0x00000008060e7825 */ /* 0x004fca00078e020e */
[----:B------:R-:W2:Y:S01]  /*00f0*/  LDG.E.64 R2, desc[UR4][R14.64] ;  /* 0x000000040e027981 */ /* 0x000ea2000c1e1b00 */
[----:B------:R-:W-:Y:S01]  /*0100*/  IMAD.MOV.U32 R4, RZ, RZ, 0x1 ;  /* 0x00000001ff047424 */ /* 0x000fe200078e00ff */
[----:B------:R-:W-:Y:S01]  /*0110*/  BSSY.RECONVERGENT B0, `(.L_x_54) ;  /* 0x0000016000007945 */ /* 0x000fe20003800200 */
[----:B---3--:R-:W0:Y:S01]  /*0120*/  MUFU.RCP64H R5, R17 ;  /* 0x0000001100057308 */ /* 0x008e220000001800 */
[----:B--2---:R-:W-:-:S03]  /*0130*/  FSETP.GEU.AND P1, PT, |R3|, 6.5827683646048100446e-37, PT ;  /* 0x036000000300780b */ /* 0x004fc60003f2e200 */
[----:B0-----:R-:W-:-:S08]  /*0140*/  DFMA R8, -R16, R4, 1 ;  /* 0x3ff000001008742b */ /* 0x001fd00000000104 */
[----:B------:R-:W-:-:S08]  /*0150*/  DFMA R8, R8, R8, R8 ;  /* 0x000000080808722b */ /* 0x000fd00000000008 */
[----:B------:R-:W-:-:S08]  /*0160*/  DFMA R8, R4, R8, R4 ;  /* 0x000000080408722b */ /* 0x000fd00000000004 */
[----:B------:R-:W-:-:S08]  /*0170*/  DFMA R4, -R16, R8, 1 ;  /* 0x3ff000001004742b */ /* 0x000fd00000000108 */
[----:B------:R-:W-:-:S08]  /*0180*/  DFMA R4, R8, R4, R8 ;  /* 0x000000040804722b */ /* 0x000fd00000000008 */
[----:B------:R-:W-:-:S08]  /*0190*/  DMUL R8, R2, R4 ;  /* 0x0000000402087228 */ /* 0x000fd00000000000 */
[----:B------:R-:W-:-:S08]  /*01a0*/  DFMA R10, -R16, R8, R2 ;  /* 0x00000008100a722b */ /* 0x000fd00000000102 */
[----:B------:R-:W-:-:S10]  /*01b0*/  DFMA R4, R4, R10, R8 ;  /* 0x0000000a0404722b */ /* 0x000fd40000000008 */
[----:B------:R-:W-:-:S05]  /*01c0*/  FFMA R0, RZ, R17, R5 ;  /* 0x00000011ff007223 */ /* 0x000fca0000000005 */
[----:B------:R-:W-:-:S13]  /*01d0*/  FSETP.GT.AND P0, PT, |R0|, 1.469367938527859385e-39, PT ;  /* 0x001000000000780b */ /* 0x000fda0003f04200 */
[----:B------:R-:W-:Y:S05]  /*01e0*/  @P0 BRA P1, `(.L_x_55) ;  /* 0x0000000000200947 */ /* 0x000fea0000800000 */
[----:B------:R-:W-:Y:S01]  /*01f0*/  IMAD.MOV.U32 R8, RZ, RZ, R2 ;  /* 0x000000ffff087224 */ /* 0x000fe200078e0002 */
[----:B------:R-:W-:Y:S01]  /*0200*/  MOV R0, 0x250 ;  /* 0x0000025000007802 */ /* 0x000fe20000000f00 */
[----:B------:R-:W-:Y:S02]  /*0210*/  IMAD.MOV.U32 R9, RZ, RZ, R3 ;  /* 0x000000ffff097224 */ /* 0x000fe400078e0003 */
[----:B------:R-:W-:Y:S02]  /*0220*/  IMAD.MOV.U32 R10, RZ, RZ, R16 ;  /* 0x000000ffff0a7224 */ /* 0x000fe400078e0010 */
[----:B------:R-:W-:-:S07]  /*0230*/  IMAD.MOV.U32 R11, RZ, RZ, R17 ;  /* 0x000000ffff0b7224 */ /* 0x000fce00078e0011 */
[----:B------:R-:W-:Y:S05]  /*0240*/  CALL.REL.NOINC `($__internal_2_$__cuda_sm20_div_rn_f64_full) ;  /* 0x00000004000c7944 */ /* 0x000fea0003c00000 */
[----:B------:R-:W-:Y:S02]  /*0250*/  IMAD.MOV.U32 R4, RZ, RZ, R20 ;  /* 0x000000ffff047224 */ /* 0x000fe400078e0014 */
[----:B------:R-:W-:-:S07]  /*0260*/  IMAD.MOV.U32 R5, RZ, RZ, R21 ;  /* 0x000000ffff057224 */ /* 0x000fce00078e0015 */
.L_x_55:
[----:B------:R-:W-:Y:S05]  /*0270*/  BSYNC.RECONVERGENT B0 ;  /* 0x0000000000007941 */ /* 0x000fea0003800200 */
.L_x_54:
[----:B------:R-:W2:Y:S01]  /*0280*/  LDG.E.64 R8, desc[UR4][R14.64+0x8] ;  /* 0x000008040e087981 */ /* 0x000ea2000c1e1b00 */
[----:B------:R-:W0:Y:S01]  /*0290*/  MUFU.RCP64H R3, R17 ;  /* 0x0000001100037308 */ /* 0x000e220000001800 */
[----:B------:R-:W-:Y:S01]  /*02a0*/  IMAD.MOV.U32 R2, RZ, RZ, 0x1 ;  /* 0x00000001ff027424 */ /* 0x000fe200078e00ff */
[----:B------:R-:W-:Y:S05]  /*02b0*/  BSSY.RECONVERGENT B0, `(.L_x_56) ;  /* 0x0000013000007945 */ /* 0x000fea0003800200 */
[----:B0-----:R-:W-:-:S08]  /*02c0*/  DFMA R10, -R16, R2, 1 ;  /* 0x3ff00000100a742b */ /* 0x001fd00000000102 */
[----:B------:R-:W-:-:S08]  /*02d0*/  DFMA R10, R10, R10, R10 ;  /* 0x0000000a0a0a722b */ /* 0x000fd0000000000a */
[----:B------:R-:W-:-:S08]  /*02e0*/  DFMA R10, R2, R10, R2 ;  /* 0x0000000a020a722b */ /* 0x000fd00000000002 */
[----:B------:R-:W-:-:S08]  /*02f0*/  DFMA R2, -R16, R10, 1 ;  /* 0x3ff000001002742b */ /* 0x000fd0000000010a */
[----:B------:R-:W-:-:S08]  /*0300*/  DFMA R12, R10, R2, R10 ;  /* 0x000000020a0c722b */ /* 0x000fd0000000000a */
[----:B--2---:R-:W-:Y:S01]  /*0310*/  DMUL R2, R12, R8 ;  /* 0x000000080c027228 */ /* 0x004fe20000000000 */
[----:B------:R-:W-:-:S07]  /*0320*/  FSETP.GEU.AND P1, PT, |R9|, 6.5827683646048100446e-37, PT ;  /* 0x036000000900780b */ /* 0x000fce0003f2e200 */
[----:B------:R-:W-:-:S08]  /*0330*/  DFMA R10, -R16, R2, R8 ;  /* 0x00000002100a722b */ /* 0x000fd00000000108 */
[----:B------:R-:W-:-:S10]  /*0340*/  DFMA R2, R12, R10, R2 ;  /* 0x0000000a0c02722b */ /* 0x000fd40000000002 */
[----:B------:R-:W-:-:S05]  /*0350*/  FFMA R0, RZ, R17, R3 ;  /* 0x00000011ff007223 */ /* 0x000fca0000000003 */
[----:B------:R-:W-:-:S13]  /*0360*/  FSETP.GT.AND P0, PT, |R0|, 1.469367938527859385e-39, PT ;  /* 0x001000000000780b */ /* 0x000fda0003f04200 */
[----:B------:R-:W-:Y:S05]  /*0370*/  @P0 BRA P1, `(.L_x_57) ;  /* 0x0000000000180947 */ /* 0x000fea0000800000 */
[----:B------:R-:W-:Y:S01]  /*0380*/  IMAD.MOV.U32 R10, RZ, RZ, R16 ;  /* 0x000000ffff0a7224 */ /* 0x000fe200078e0010 */
[----:B------:R-:W-:Y:S01]  /*0390*/  MOV R0, 0x3c0 ;  /* 0x000003c000007802 */ /* 0x000fe20000000f00 */
[----:B------:R-:W-:-:S07]  /*03a0*/  IMAD.MOV.U32 R11, RZ, RZ, R17 ;  /* 0x000000ffff0b7224 */ /* 0x000fce00078e0011 */
[----:B------:R-:W-:Y:S05]  /*03b0*/  CALL.REL.NOINC `($__internal_2_$__cuda_sm20_div_rn_f64_full) ;  /* 0x0000000000b07944 */ /* 0x000fea0003c00000 */
[----:B------:R-:W-:Y:S02]  /*03c0*/  IMAD.MOV.U32 R2, RZ, RZ, R20 ;  /* 0x000000ffff027224 */ /* 0x000fe400078e0014 */
[----:B------:R-:W-:-:S07]  /*03d0*/  IMAD.MOV.U32 R3, RZ, RZ, R21 ;  /* 0x000000ffff037224 */ /* 0x000fce00078e0015 */
.L_x_57:
[----:B------:R-:W-:Y:S05]  /*03e0*/  BSYNC.RECONVERGENT B0 ;  /* 0x0000000000007941 */ /* 0x000fea0003800200 */
.L_x_56:
        /* <DEDUP_REMOVED lines=24> */
.L_x_59:
[----:B------:R-:W-:Y:S05]  /*0570*/  BSYNC.RECONVERGENT B0 ;  /* 0x0000000000007941 */ /* 0x000fea0003800200 */
.L_x_58:
[----:B------:R-:W0:Y:S01]  /*0580*/  LDC.64 R10, c[0x0][0x388] ;  /* 0x0000e200ff0a7b82 */ /* 0x000e220000000a00 */
[----:B------:R-:W1:Y:S01]  /*0590*/  LDCU.64 UR6, c[0x0][0x3a0] ;  /* 0x00007400ff0677ac */ /* 0x000e620008000a00 */
[----:B0-----:R-:W-:-:S05]  /*05a0*/  IMAD.WIDE R6, R6, 0x8, R10 ;  /* 0x0000000806067825 */ /* 0x001fca00078e020a */
[----:B------:R-:W1:Y:S04]  /*05b0*/  LDG.E.64 R10, desc[UR4][R6.64] ;  /* 0x00000004060a7981 */ /* 0x000e68000c1e1b00 */
[----:B------:R-:W2:Y:S04]  /*05c0*/  LDG.E.64 R12, desc[UR4][R6.64+0x8] ;  /* 0x00000804060c7981 */ /* 0x000ea8000c1e1b00 */
[----:B------:R-:W3:Y:S01]  /*05d0*/  LDG.E.64 R14, desc[UR4][R6.64+0x10] ;  /* 0x00001004060e7981 */ /* 0x000ee2000c1e1b00 */
[----:B------:R-:W-:Y:S02]  /*05e0*/  DMUL R4, R4, 0.5 ;  /* 0x3fe0000004047828 */ /* 0x000fe40000000000 */
[----:B------:R-:W-:-:S02]  /*05f0*/  DMUL R2, R2, 0.5 ;  /* 0x3fe0000002027828 */ /* 0x000fc40000000000 */
[----:B------:R-:W-:-:S04]  /*0600*/  DMUL R8, R8, 0.5 ;  /* 0x3fe0000008087828 */ /* 0x000fc80000000000 */
[----:B-1----:R-:W-:Y:S02]  /*0610*/  DFMA R4, R4, UR6, R10 ;  /* 0x0000000604047c2b */ /* 0x002fe4000800000a */
[----:B--2---:R-:W-:-:S05]  /*0620*/  DFMA R2, R2, UR6, R12 ;  /* 0x0000000602027c2b */ /* 0x004fca000800000c */
[----:B------:R-:W-:Y:S01]  /*0630*/  STG.E.64 desc[UR4][R6.64], R4 ;  /* 0x0000000406007986 */ /* 0x000fe2000c101b04 */
[----:B---3--:R-:W-:-:S03]  /*0640*/  DFMA R8, R8, UR6, R14 ;  /* 0x0000000608087c2b */ /* 0x008fc6000800000e */
[----:B------:R-:W-:Y:S04]  /*0650*/  STG.E.64 desc[UR4][R6.64+0x8], R2 ;  /* 0x0000080206007986 */ /* 0x000fe8000c101b04 */
[----:B------:R-:W-:Y:S01]  /*0660*/  STG.E.64 desc[UR4][R6.64+0x10], R8 ;  /* 0x0000100806007986 */ /* 0x000fe2000c101b04 */
[----:B------:R-:W-:Y:S05]  /*0670*/  EXIT ;  /* 0x000000000000794d */ /* 0x000fea0003800000 */
        .weak           $__internal_2_$__cuda_sm20_div_rn_f64_full
        .type           $__internal_2_$__cuda_sm20_div_rn_f64_full,@function
        .size           $__internal_2_$__cuda_sm20_div_rn_f64_full,(.L_x_197 - $__internal_2_$__cuda_sm20_div_rn_f64_full)
$__internal_2_$__cuda_sm20_div_rn_f64_full:
[C---:B------:R-:W-:Y:S01]  /*0680*/  FSETP.GEU.AND P0, PT, |R11|.reuse, 1.469367938527859385e-39, PT ;  /* 0x001000000b00780b */ /* 0x040fe20003f0e200 */
[----:B------:R-:W-:Y:S01]  /*0690*/  IMAD.MOV.U32 R20, RZ, RZ, 0x1 ;  /* 0x00000001ff147424 */ /* 0x000fe200078e00ff */
[----:B------:R-:W-:Y:S01]  /*06a0*/  LOP3.LUT R12, R11, 0x800fffff, RZ, 0xc0, !PT ;  /* 0x800fffff0b0c7812 */ /* 0x000fe200078ec0ff */
[----:B------:R-:W-:Y:S01]  /*06b0*/  BSSY.RECONVERGENT B1, `(.L_x_60) ;  /* 0x0000054000017945 */ /* 0x000fe20003800200 */
[C---:B------:R-:W-:Y:S02]  /*06c0*/  FSETP.GEU.AND P2, PT, |R9|.reuse, 1.469367938527859385e-39, PT ;  /* 0x001000000900780b */ /* 0x040fe40003f4e200 */
[----:B------:R-:W-:Y:S01]  /*06d0*/  LOP3.LUT R13, R12, 0x3ff00000, RZ, 0xfc, !PT ;  /* 0x3ff000000c0d7812 */ /* 0x000fe200078efcff */
[----:B------:R-:W-:Y:S01]  /*06e0*/  IMAD.MOV.U32 R12, RZ, RZ, R10 ;  /* 0x000000ffff0c7224 */ /* 0x000fe200078e000a */
[----:B------:R-:W-:Y:S02]  /*06f0*/  LOP3.LUT R7, R9, 0x7ff00000, RZ, 0xc0, !PT ;  /* 0x7ff0000009077812 */ /* 0x000fe400078ec0ff */
[----:B------:R-:W-:-:S02]  /*0700*/  LOP3.LUT R28, R11, 0x7ff00000, RZ, 0xc0, !PT ;  /* 0x7ff000000b1c7812 */ /* 0x000fc400078ec0ff */
[----:B------:R-:W-:Y:S01]  /*0710*/  MOV R26, 0x1ca00000 ;  /* 0x1ca00000001a7802 */ /* 0x000fe20000000f00 */
[----:B------:R-:W-:Y:S01]  /*0720*/  @!P0 DMUL R12, R10, 8.98846567431157953865e+307 ;  /* 0x7fe000000a0c8828 */ /* 0x000fe20000000000 */
[----:B------:R-:W-:Y:S01]  /*0730*/  ISETP.GE.U32.AND P1, PT, R7, R28, PT ;  /* 0x0000001c0700720c */ /* 0x000fe20003f26070 */
[----:B------:R-:W-:Y:S02]  /*0740*/  IMAD.MOV.U32 R27, RZ, RZ, R7 ;  /* 0x000000ffff1b7224 */ /* 0x000fe400078e0007 */
[----:B------:R-:W-:Y:S02]  /*0750*/  @!P2 LOP3.LUT R22, R11, 0x7ff00000, RZ, 0xc0, !PT ;  /* 0x7ff000000b16a812 */ /* 0x000fe400078ec0ff */
[----:B------:R-:W0:Y:S02]  /*0760*/  MUFU.RCP64H R21, R13 ;  /* 0x0000000d00157308 */ /* 0x000e240000001800 */
[----:B------:R-:W-:Y:S01]  /*0770*/  @!P2 ISETP.GE.U32.AND P3, PT, R7, R22, PT ;  /* 0x000000160700a20c */ /* 0x000fe20003f66070 */
[----:B------:R-:W-:Y:S01]  /*0780*/  @!P2 IMAD.MOV.U32 R22, RZ, RZ, RZ ;  /* 0x000000ffff16a224 */ /* 0x000fe200078e00ff */
[----:B------:R-:W-:-:S02]  /*0790*/  @!P0 LOP3.LUT R28, R13, 0x7ff00000, RZ, 0xc0, !PT ;  /* 0x7ff000000d1c8812 */ /* 0x000fc400078ec0ff */
[----:B------:R-:W-:-:S03]  /*07a0*/  @!P2 SEL R23, R26, 0x63400000, !P3 ;  /* 0x634000001a17a807 */ /* 0x000fc60005800000 */
[----:B------:R-:W-:Y:S01]  /*07b0*/  VIADD R29, R28, 0xffffffff ;  /* 0xffffffff1c1d7836 */ /* 0x000fe20000000000 */
[----:B------:R-:W-:-:S04]  /*07c0*/  @!P2 LOP3.LUT R23, R23, 0x80000000, R9, 0xf8, !PT ;  /* 0x800000001717a812 */ /* 0x000fc800078ef809 */
[----:B------:R-:W-:Y:S01]  /*07d0*/  @!P2 LOP3.LUT R23, R23, 0x100000, RZ, 0xfc, !PT ;  /* 0x001000001717a812 */ /* 0x000fe200078efcff */
[----:B0-----:R-:W-:-:S08]  /*07e0*/  DFMA R18, R20, -R12, 1 ;  /* 0x3ff000001412742b */ /* 0x001fd0000000080c */
[----:B------:R-:W-:-:S08]  /*07f0*/  DFMA R18, R18, R18, R18 ;  /* 0x000000121212722b */ /* 0x000fd00000000012 */
[----:B------:R-:W-:Y:S01]  /*0800*/  DFMA R20, R20, R18, R20 ;  /* 0x000000121414722b */ /* 0x000fe20000000014 */
[----:B------:R-:W-:Y:S01]  /*0810*/  SEL R19, R26, 0x63400000, !P1 ;  /* 0x634000001a137807 */ /* 0x000fe20004800000 */
[----:B------:R-:W-:-:S03]  /*0820*/  IMAD.MOV.U32 R18, RZ, RZ, R8 ;  /* 0x000000ffff127224 */ /* 0x000fc600078e0008 */
[----:B------:R-:W-:-:S03]  /*0830*/  LOP3.LUT R19, R19, 0x800fffff, R9, 0xf8, !PT ;  /* 0x800fffff13137812 */ /* 0x000fc600078ef809 */
[----:B------:R-:W-:-:S03]  /*0840*/  DFMA R24, R20, -R12, 1 ;  /* 0x3ff000001418742b */ /* 0x000fc6000000080c */
[----:B------:R-:W-:-:S05]  /*0850*/  @!P2 DFMA R18, R18, 2, -R22 ;  /* 0x400000001212a82b */ /* 0x000fca0000000816 */
[----:B------:R-:W-:-:S05]  /*0860*/  DFMA R24, R20, R24, R20 ;  /* 0x000000181418722b */ /* 0x000fca0000000014 */
[----:B------:R-:W-:-:S03]  /*0870*/  @!P2 LOP3.LUT R27, R19, 0x7ff00000, RZ, 0xc0, !PT ;  /* 0x7ff00000131ba812 */ /* 0x000fc600078ec0ff */
[----:B------:R-:W-:Y:S02]  /*0880*/  DMUL R20, R24, R18 ;  /* 0x0000001218147228 */ /* 0x000fe40000000000 */
[----:B------:R-:W-:-:S05]  /*0890*/  VIADD R22, R27, 0xffffffff ;  /* 0xffffffff1b167836 */ /* 0x000fca0000000000 */
[----:B------:R-:W-:Y:S01]  /*08a0*/  ISETP.GT.U32.AND P0, PT, R22, 0x7feffffe, PT ;  /* 0x7feffffe1600780c */ /* 0x000fe20003f04070 */
[----:B------:R-:W-:-:S03]  /*08b0*/  DFMA R22, R20, -R12, R18 ;  /* 0x8000000c1416722b */ /* 0x000fc60000000012 */
[----:B------:R-:W-:-:S05]  /*08c0*/  ISETP.GT.U32.OR P0, PT, R29, 0x7feffffe, P0 ;  /* 0x7feffffe1d00780c */ /* 0x000fca0000704470 */
[----:B------:R-:W-:-:S08]  /*08d0*/  DFMA R22, R24, R22, R20 ;  /* 0x000000161816722b */ /* 0x000fd00000000014 */
[----:B------:R-:W-:Y:S05]  /*08e0*/  @P0 BRA `(.L_x_61) ;  /* 0x00000000006c0947 */ /* 0x000fea0003800000 */
[----:B------:R-:W-:-:S04]  /*08f0*/  LOP3.LUT R20, R11, 0x7ff00000, RZ, 0xc0, !PT ;  /* 0x7ff000000b147812 */ /* 0x000fc800078ec0ff */
[CC--:B------:R-:W-:Y:S02]  /*0900*/  VIADDMNMX R8, R7.reuse, -R20.reuse, 0xb9600000, !PT ;  /* 0xb960000007087446 */ /* 0x0c0fe40007800914 */
[----:B------:R-:W-:Y:S02]  /*0910*/  ISETP.GE.U32.AND P0, PT, R7, R20, PT ;  /* 0x000000140700720c */ /* 0x000fe40003f06070 */
[----:B------:R-:W-:Y:S01]  /*0920*/  VIMNMX R7, PT, PT, R8, 0x46a00000, PT ;  /* 0x46a0000008077848 */ /* 0x000fe20003fe0100 */
[----:B------:R-:W-:Y:S01]  /*0930*/  IMAD.MOV.U32 R8, RZ, RZ, RZ ;  /* 0x000000ffff087224 */ /* 0x000fe200078e00ff */
[----:B------:R-:W-:-:S05]  /*0940*/  SEL R26, R26, 0x63400000, !P0 ;  /* 0x634000001a1a7807 */ /* 0x000fca0004000000 */
[----:B------:R-:W-:-:S04]  /*0950*/  IMAD.IADD R7, R7, 0x1, -R26 ;  /* 0x0000000107077824 */ /* 0x000fc800078e0a1a */
        /* <DEDUP_REMOVED lines=11> */
[----:B------:R-:W-:Y:S01]  /*0a10*/  MOV R10, RZ ;  /* 0x000000ff000a7202 */ /* 0x000fe20000000f00 */
[----:B------:R-:W-:Y:S01]  /*0a20*/  DMUL.RP R8, R22, R8 ;  /* 0x0000000816087228 */ /* 0x000fe20000008000 */
[----:B------:R-:W-:-:S04]  /*0a30*/  IADD3 R7, PT, PT, -R7, -0x43300000, RZ ;  /* 0xbcd0000007077810 */ /* 0x000fc80007ffe1ff */
[----:B------:R-:W-:-:S05]  /*0a40*/  DFMA R10, R20, -R10, R22 ;  /* 0x8000000a140a722b */ /* 0x000fca0000000016 */
[----:B------:R-:W-:-:S05]  /*0a50*/  LOP3.LUT R19, R9, R19, RZ, 0x3c, !PT ;  /* 0x0000001309137212 */ /* 0x000fca00078e3cff */
[----:B------:R-:W-:-:S04]  /*0a60*/  FSETP.NEU.AND P0, PT, |R11|, R7, PT ;  /* 0x000000070b00720b */ /* 0x000fc80003f0d200 */
[----:B------:R-:W-:Y:S02]  /*0a70*/  FSEL R20, R8, R20, !P0 ;  /* 0x0000001408147208 */ /* 0x000fe40004000000 */
[----:B------:R-:W-:Y:S01]  /*0a80*/  FSEL R21, R19, R21, !P0 ;  /* 0x0000001513157208 */ /* 0x000fe20004000000 */
[----:B------:R-:W-:Y:S06]  /*0a90*/  BRA `(.L_x_62) ;  /* 0x0000000000547947 */ /* 0x000fec0003800000 */
.L_x_61:
[----:B------:R-:W-:-:S14]  /*0aa0*/  DSETP.NAN.AND P0, PT, R8, R8, PT ;  /* 0x000000080800722a */ /* 0x000fdc0003f08000 */
        /* <DEDUP_REMOVED lines=15> */
.L_x_64:
[----:B------:R-:W-:Y:S01]  /*0ba0*/  LOP3.LUT R21, R11, 0x80000, RZ, 0xfc, !PT ;  /* 0x000800000b157812 */ /* 0x000fe200078efcff */
[----:B------:R-:W-:Y:S01]  /*0bb0*/  IMAD.MOV.U32 R20, RZ, RZ, R10 ;  /* 0x000000ffff147224 */ /* 0x000fe200078e000a */
[----:B------:R-:W-:Y:S06]  /*0bc0*/  BRA `(.L_x_62) ;  /* 0x0000000000087947 */ /* 0x000fec0003800000 */
.L_x_63:
[----:B------:R-:W-:Y:S01]  /*0bd0*/  LOP3.LUT R21, R9, 0x80000, RZ, 0xfc, !PT ;  /* 0x0008000009157812 */ /* 0x000fe200078efcff */
[----:B------:R-:W-:-:S07]  /*0be0*/  IMAD.MOV.U32 R20, RZ, RZ, R8 ;  /* 0x000000ffff147224 */ /* 0x000fce00078e0008 */
.L_x_62:
[----:B------:R-:W-:Y:S05]  /*0bf0*/  BSYNC.RECONVERGENT B1 ;  /* 0x0000000000017941 */ /* 0x000fea0003800200 */
.L_x_60:
[----:B------:R-:W-:Y:S02]  /*0c00*/  IMAD.MOV.U32 R8, RZ, RZ, R0 ;  /* 0x000000ffff087224 */ /* 0x000fe400078e0000 */
[----:B------:R-:W-:-:S04]  /*0c10*/  IMAD.MOV.U32 R9, RZ, RZ, 0x0 ;  /* 0x00000000ff097424 */ /* 0x000fc800078e00ff */
[----:B------:R-:W-:Y:S05]  /*0c20*/  RET.REL.NODEC R8 `(_Z18finalizeVelocitiesiPdS_S_d) ;  /* 0xfffffff008f47950 */ /* 0x000fea0003c3ffff */
.L_x_65:
        /* <DEDUP_REMOVED lines=13> */
.L_x_197:


//--------------------- .text._Z15updateParticlesiPdS_S_S_d --------------------------
	.section	.text._Z15updateParticlesiPdS_S_S_d,"ax",@progbits
	.align	128
        .global         _Z15updateParticlesiPdS_S_S_d
        .type           _Z15updateParticlesiPdS_S_S_d,@function
        .size           _Z15updateParticlesiPdS_S_S_d,(.L_x_198 - _Z15updateParticlesiPdS_S_S_d)
        .other          _Z15updateParticlesiPdS_S_S_d,@"STO_CUDA_ENTRY STV_DEFAULT"
_Z15updateParticlesiPdS_S_S_d:
.text._Z15updateParticlesiPdS_S_S_d:
        /* <DEDUP_REMOVED lines=36> */
[----:B------:R-:W-:Y:S05]  /*0240*/  CALL.REL.NOINC `($__internal_3_$__cuda_sm20_div_rn_f64_full) ;  /* 0x0000000400687944 */ /* 0x000fea0003c00000 */
[----:B------:R-:W-:Y:S02]  /*0250*/  IMAD.MOV.U32 R4, RZ, RZ, R20 ;  /* 0x000000ffff047224 */ /* 0x000fe400078e0014 */
[----:B------:R-:W-:-:S07]  /*0260*/  IMAD.MOV.U32 R5, RZ, RZ, R21 ;  /* 0x000000ffff057224 */ /* 0x000fce00078e0015 */
.L_x_67:
[----:B------:R-:W-:Y:S05]  /*0270*/  BSYNC.RECONVERGENT B0 ;  /* 0x0000000000007941 */ /* 0x000fea0003800200 */
.L_x_66:
        /* <DEDUP_REMOVED lines=19> */
[----:B------:R-:W-:Y:S05]  /*03b0*/  CALL.REL.NOINC `($__internal_3_$__cuda_sm20_div_rn_f64_full) ;  /* 0x00000004000c7944 */ /* 0x000fea0003c00000 */
[----:B------:R-:W-:Y:S02]  /*03c0*/  IMAD.MOV.U32 R2, RZ, RZ, R20 ;  /* 0x000000ffff027224 */ /* 0x000fe400078e0014 */
[----:B------:R-:W-:-:S07]  /*03d0*/  IMAD.MOV.U32 R3, RZ, RZ, R21 ;  /* 0x000000ffff037224 */ /* 0x000fce00078e0015 */
.L_x_69:
[----:B------:R-:W-:Y:S05]  /*03e0*/  BSYNC.RECONVERGENT B0 ;  /* 0x0000000000007941 */ /* 0x000fea0003800200 */
.L_x_68:
        /* <DEDUP_REMOVED lines=24> */
.L_x_71:
[----:B------:R-:W-:Y:S05]  /*0570*/  BSYNC.RECONVERGENT B0 ;  /* 0x0000000000007941 */ /* 0x000fea0003800200 */
.L_x_70:
[----:B------:R-:W0:Y:S01]  /*0580*/  LDC.64 R10, c[0x0][0x390] ;  /* 0x0000e400ff0a7b82 */ /* 0x000e220000000a00 */
[----:B------:R-:W1:Y:S07]  /*0590*/  LDCU.64 UR6, c[0x0][0x3a8] ;  /* 0x00007500ff0677ac */ /* 0x000e6e0008000a00 */
[----:B------:R-:W2:Y:S01]  /*05a0*/  LDC.64 R14, c[0x0][0x388] ;  /* 0x0000e200ff0e7b82 */ /* 0x000ea20000000a00 */
[----:B0-----:R-:W-:-:S05]  /*05b0*/  IMAD.WIDE R10, R6, 0x8, R10 ;  /* 0x00000008060a7825 */ /* 0x001fca00078e020a */
[----:B------:R-:W3:Y:S01]  /*05c0*/  LDG.E.64 R12, desc[UR4][R10.64] ;  /* 0x000000040a0c7981 */ /* 0x000ee2000c1e1b00 */
[----:B--2---:R-:W-:-:S05]  /*05d0*/  IMAD.WIDE R6, R6, 0x8, R14 ;  /* 0x0000000806067825 */ /* 0x004fca00078e020e */
[----:B------:R-:W2:Y:S01]  /*05e0*/  LDG.E.64 R14, desc[UR4][R6.64] ;  /* 0x00000004060e7981 */ /* 0x000ea2000c1e1b00 */
[----:B------:R-:W-:-:S03]  /*05f0*/  DMUL R4, R4, 0.5 ;  /* 0x3fe0000004047828 */ /* 0x000fc60000000000 */
[----:B------:R-:W4:Y:S01]  /*0600*/  LDG.E.64 R16, desc[UR4][R6.64+0x8] ;  /* 0x0000080406107981 */ /* 0x000f22000c1e1b00 */
[----:B------:R-:W-:-:S03]  /*0610*/  DMUL R2, R2, 0.5 ;  /* 0x3fe0000002027828 */ /* 0x000fc60000000000 */
[----:B------:R-:W5:Y:S01]  /*0620*/  LDG.E.64 R18, desc[UR4][R6.64+0x10] ;  /* 0x0000100406127981 */ /* 0x000f62000c1e1b00 */
[----:B-1----:R-:W-:Y:S02]  /*0630*/  DMUL R4, R4, UR6 ;  /* 0x0000000604047c28 */ /* 0x002fe40008000000 */
[----:B---3--:R-:W-:-:S08]  /*0640*/  DMUL R12, R12, UR6 ;  /* 0x000000060c0c7c28 */ /* 0x008fd00008000000 */
[----:B------:R-:W-:-:S08]  /*0650*/  DFMA R12, R4, UR6, R12 ;  /* 0x00000006040c7c2b */ /* 0x000fd0000800000c */
[----:B--2---:R-:W-:-:S07]  /*0660*/  DADD R12, R12, R14 ;  /* 0x000000000c0c7229 */ /* 0x004fce000000000e */
[----:B------:R0:W-:Y:S04]  /*0670*/  STG.E.64 desc[UR4][R6.64], R12 ;  /* 0x0000000c06007986 */ /* 0x0001e8000c101b04 */
[----:B------:R-:W2:Y:S01]  /*0680*/  LDG.E.64 R14, desc[UR4][R10.64+0x8] ;  /* 0x000008040a0e7981 */ /* 0x000ea2000c1e1b00 */
[----:B------:R-:W-:Y:S02]  /*0690*/  DMUL R2, R2, UR6 ;  /* 0x0000000602027c28 */ /* 0x000fe40008000000 */
[----:B--2---:R-:W-:-:S08]  /*06a0*/  DMUL R14, R14, UR6 ;  /* 0x000000060e0e7c28 */ /* 0x004fd00008000000 */
[----:B------:R-:W-:-:S08]  /*06b0*/  DFMA R14, R2, UR6, R14 ;  /* 0x00000006020e7c2b */ /* 0x000fd0000800000e */
[----:B----4-:R-:W-:-:S07]  /*06c0*/  DADD R14, R14, R16 ;  /* 0x000000000e0e7229 */ /* 0x010fce0000000010 */
[----:B------:R1:W-:Y:S04]  /*06d0*/  STG.E.64 desc[UR4][R6.64+0x8], R14 ;  /* 0x0000080e06007986 */ /* 0x0003e8000c101b04 */
[----:B------:R-:W2:Y:S01]  /*06e0*/  LDG.E.64 R16, desc[UR4][R10.64+0x10] ;  /* 0x000010040a107981 */ /* 0x000ea2000c1e1b00 */
[----:B------:R-:W-:-:S08]  /*06f0*/  DMUL R8, R8, 0.5 ;  /* 0x3fe0000008087828 */ /* 0x000fd00000000000 */
[----:B------:R-:W-:Y:S02]  /*0700*/  DMUL R8, R8, UR6 ;  /* 0x0000000608087c28 */ /* 0x000fe40008000000 */
[----:B--2---:R-:W-:-:S08]  /*0710*/  DMUL R16, R16, UR6 ;  /* 0x0000000610107c28 */ /* 0x004fd00008000000 */
[----:B------:R-:W-:-:S08]  /*0720*/  DFMA R16, R8, UR6, R16 ;  /* 0x0000000608107c2b */ /* 0x000fd00008000010 */
[----:B-----5:R-:W-:-:S07]  /*0730*/  DADD R16, R16, R18 ;  /* 0x0000000010107229 */ /* 0x020fce0000000012 */
[----:B------:R-:W-:Y:S04]  /*0740*/  STG.E.64 desc[UR4][R6.64+0x10], R16 ;  /* 0x0000101006007986 */ /* 0x000fe8000c101b04 */
[----:B0-----:R-:W2:Y:S04]  /*0750*/  LDG.E.64 R12, desc[UR4][R10.64] ;  /* 0x000000040a0c7981 */ /* 0x001ea8000c1e1b00 */
[----:B------:R-:W3:Y:S04]  /*0760*/  LDG.E.64 R18, desc[UR4][R10.64+0x8] ;  /* 0x000008040a127981 */ /* 0x000ee8000c1e1b00 */
[----:B-1----:R-:W4:Y:S01]  /*0770*/  LDG.E.64 R14, desc[UR4][R10.64+0x10] ;  /* 0x000010040a0e7981 */ /* 0x002f22000c1e1b00 */
[----:B--2---:R-:W-:-:S02]  /*0780*/  DADD R12, R4, R12 ;  /* 0x00000000040c7229 */ /* 0x004fc4000000000c */
[----:B---3--:R-:W-:Y:S02]  /*0790*/  DADD R18, R2, R18 ;  /* 0x0000000002127229 */ /* 0x008fe40000000012 */
[----:B----4-:R-:W-:-:S03]  /*07a0*/  DADD R14, R8, R14 ;  /* 0x00000000080e7229 */ /* 0x010fc6000000000e */
[----:B------:R-:W-:Y:S04]  /*07b0*/  STG.E.64 desc[UR4][R10.64], R12 ;  /* 0x0000000c0a007986 */ /* 0x000fe8000c101b04 */
[----:B------:R-:W-:Y:S04]  /*07c0*/  STG.E.64 desc[UR4][R10.64+0x8], R18 ;  /* 0x000008120a007986 */ /* 0x000fe8000c101b04 */
[----:B------:R-:W-:Y:S01]  /*07d0*/  STG.E.64 desc[UR4][R10.64+0x10], R14 ;  /* 0x0000100e0a007986 */ /* 0x000fe2000c101b04 */
[----:B------:R-:W-:Y:S05]  /*07e0*/  EXIT ;  /* 0x000000000000794d */ /* 0x000fea0003800000 */
        .weak           $__internal_3_$__cuda_sm20_div_rn_f64_full
        .type           $__internal_3_$__cuda_sm20_div_rn_f64_full,@function
        .size           $__internal_3_$__cuda_sm20_div_rn_f64_full,(.L_x_198 - $__internal_3_$__cuda_sm20_div_rn_f64_full)
$__internal_3_$__cuda_sm20_div_rn_f64_full:
        /* <DEDUP_REMOVED lines=66> */
.L_x_73:
        /* <DEDUP_REMOVED lines=16> */
.L_x_76:
[----:B------:R-:W-:Y:S01]  /*0d10*/  LOP3.LUT R21, R11, 0x80000, RZ, 0xfc, !PT ;  /* 0x000800000b157812 */ /* 0x000fe200078efcff */
[----:B------:R-:W-:Y:S01]  /*0d20*/  IMAD.MOV.U32 R20, RZ, RZ, R10 ;  /* 0x000000ffff147224 */ /* 0x000fe200078e000a */
[----:B------:R-:W-:Y:S06]  /*0d30*/  BRA `(.L_x_74) ;  /* 0x0000000000087947 */ /* 0x000fec0003800000 */
.L_x_75:
[----:B------:R-:W-:Y:S01]  /*0d40*/  LOP3.LUT R21, R9, 0x80000, RZ, 0xfc, !PT ;  /* 0x0008000009157812 */ /* 0x000fe200078efcff */
[----:B------:R-:W-:-:S07]  /*0d50*/  IMAD.MOV.U32 R20, RZ, RZ, R8 ;  /* 0x000000ffff147224 */ /* 0x000fce00078e0008 */
.L_x_74:
[----:B------:R-:W-:Y:S05]  /*0d60*/  BSYNC.RECONVERGENT B1 ;  /* 0x0000000000017941 */ /* 0x000fea0003800200 */
.L_x_72:
[----:B------:R-:W-:Y:S02]  /*0d70*/  IMAD.MOV.U32 R8, RZ, RZ, R0 ;  /* 0x000000ffff087224 */ /* 0x000fe400078e0000 */
[----:B------:R-:W-:-:S04]  /*0d80*/  IMAD.MOV.U32 R9, RZ, RZ, 0x0 ;  /* 0x00000000ff097424 */ /* 0x000fc800078e00ff */
[----:B------:R-:W-:Y:S05]  /*0d90*/  RET.REL.NODEC R8 `(_Z15updateParticlesiPdS_S_S_d) ;  /* 0xfffffff008987950 */ /* 0x000fea0003c3ffff */
.L_x_77:
        /* <DEDUP_REMOVED lines=14> */
.L_x_198:


//--------------------- .text._Z15calculateForcesiPdS_dd --------------------------
	.section	.text._Z15calculateForcesiPdS_dd,"ax",@progbits
	.align	128
        .global         _Z15calculateForcesiPdS_dd
        .type           _Z15calculateForcesiPdS_dd,@function
        .size           _Z15calculateForcesiPdS_dd,(.L_x_201 - _Z15calculateForcesiPdS_dd)
        .other          _Z15calculateForcesiPdS_dd,@"STO_CUDA_ENTRY STV_DEFAULT"
_Z15calculateForcesiPdS_dd:
.text._Z15calculateForcesiPdS_dd:
        /* <DEDUP_REMOVED lines=8> */
[----:B------:R-:W-:Y:S01]  /*0080*/  ISETP.GE.AND P0, PT, R31, 0x1, PT ;  /* 0x000000011f00780c */ /* 0x000fe20003f06270 */
[----:B------:R-:W0:Y:S01]  /*0090*/  LDCU.64 UR8, c[0x0][0x358] ;  /* 0x00006b00ff0877ac */ /* 0x000e220008000a00 */
[----:B------:R-:W-:Y:S01]  /*00a0*/  BSSY.RECONVERGENT B0, `(.L_x_78) ;  /* 0x0000140000007945 */ /* 0x000fe20003800200 */
[----:B------:R-:W-:Y:S01]  /*00b0*/  IMAD.MOV.U32 R2, RZ, RZ, RZ ;  /* 0x000000ffff027224 */ /* 0x000fe200078e00ff */
[----:B------:R-:W-:Y:S01]  /*00c0*/  CS2R R8, SRZ ;  /* 0x0000000000087805 */ /* 0x000fe2000001ff00 */
[----:B------:R-:W1:Y:S01]  /*00d0*/  LDCU.64 UR12, c[0x0][0x398] ;  /* 0x00007300ff0c77ac */ /* 0x000e620008000a00 */
[----:B------:R-:W-:Y:S02]  /*00e0*/  CS2R R10, SRZ ;  /* 0x00000000000a7805 */ /* 0x000fe4000001ff00 */
[----:B------:R-:W-:Y:S01]  /*00f0*/  CS2R R12, SRZ ;  /* 0x00000000000c7805 */ /* 0x000fe2000001ff00 */
[----:B------:R-:W-:-:S04]  /*0100*/  UMOV UR4, URZ ;  /* 0x000000ff00047c82 */ /* 0x000fc80008000000 */
[----:B------:R-:W-:Y:S05]  /*0110*/  @!P0 BRA `(.L_x_79) ;  /* 0x0000001000e08947 */ /* 0x000fea0003800000 */
[----:B------:R-:W2:Y:S01]  /*0120*/  LDC.64 R4, c[0x0][0x388] ;  /* 0x0000e200ff047b82 */ /* 0x000ea20000000a00 */
[----:B------:R-:W-:Y:S01]  /*0130*/  IMAD R3, R31, 0x3, RZ ;  /* 0x000000031f037824 */ /* 0x000fe200078e02ff */
[----:B------:R-:W3:Y:S03]  /*0140*/  LDCU.64 UR6, c[0x0][0x388] ;  /* 0x00007100ff0677ac */ /* 0x000ee60008000a00 */
[----:B--2---:R-:W-:-:S05]  /*0150*/  IMAD.WIDE.U32 R4, R3, 0x8, R4 ;  /* 0x0000000803047825 */ /* 0x004fca00078e0004 */
[----:B0-----:R0:W5:Y:S04]  /*0160*/  LDG.E.64 R14, desc[UR8][R4.64] ;  /* 0x00000008040e7981 */ /* 0x001168000c1e1b00 */
[----:B------:R0:W5:Y:S04]  /*0170*/  LDG.E.64 R16, desc[UR8][R4.64+0x8] ;  /* 0x0000080804107981 */ /* 0x000168000c1e1b00 */
[----:B------:R0:W5:Y:S01]  /*0180*/  LDG.E.64 R18, desc[UR8][R4.64+0x10] ;  /* 0x0000100804127981 */ /* 0x000162000c1e1b00 */
[----:B---3--:R-:W-:Y:S01]  /*0190*/  UIADD3 UR5, UP0, UPT, UR6, 0x10, URZ ;  /* 0x0000001006057890 */ /* 0x008fe2000ff1e0ff */
[----:B------:R-:W-:-:S02]  /*01a0*/  VIMNMX R2, PT, PT, R31, UR10, PT ;  /* 0x0000000a1f027c48 */ /* 0x000fc4000bfe0100 */
[----:B------:R-:W-:Y:S02]  /*01b0*/  CS2R R12, SRZ ;  /* 0x00000000000c7805 */ /* 0x000fe4000001ff00 */
[----:B------:R-:W-:Y:S01]  /*01c0*/  CS2R R10, SRZ ;  /* 0x00000000000a7805 */ /* 0x000fe2000001ff00 */
[----:B------:R-:W-:Y:S01]  /*01d0*/  UIADD3.X UR6, UPT, UPT, URZ, UR7, URZ, UP0, !UPT ;  /* 0x00000007ff067290 */ /* 0x000fe200087fe4ff */
[----:B------:R-:W-:Y:S02]  /*01e0*/  VIMNMX R2, PT, PT, R2, 0x1, !PT ;  /* 0x0000000102027848 */ /* 0x000fe40007fe0100 */
[----:B------:R-:W-:Y:S01]  /*01f0*/  CS2R R8, SRZ ;  /* 0x0000000000087805 */ /* 0x000fe2000001ff00 */
[----:B------:R-:W-:Y:S02]  /*0200*/  IMAD.U32 R20, RZ, RZ, UR5 ;  /* 0x00000005ff147e24 */ /* 0x000fe4000f8e00ff */
[----:B------:R-:W-:Y:S02]  /*0210*/  IMAD.MOV R30, RZ, RZ, -R2 ;  /* 0x000000ffff1e7224 */ /* 0x000fe400078e0a02 */
[----:B0-----:R-:W-:-:S07]  /*0220*/  IMAD.U32 R21, RZ, RZ, UR6 ;  /* 0x00000006ff157e24 */ /* 0x001fce000f8e00ff */
.L_x_109:
[----:B------:R-:W2:Y:S01]  /*0230*/  LDG.E.64 R22, desc[UR8][R20.64+-0x10] ;  /* 0xfffff00814167981 */ /* 0x000ea2000c1e1b00 */
[----:B------:R-:W-:Y:S01]  /*0240*/  VIADD R30, R30, 0x1 ;  /* 0x000000011e1e7836 */ /* 0x000fe20000000000 */
[----:B------:R-:W-:Y:S01]  /*0250*/  BSSY.RECONVERGENT B1, `(.L_x_80) ;  /* 0x0000008000017945 */ /* 0x000fe20003800200 */
[----:B------:R-:W-:-:S03]  /*0260*/  MOV R0, 0x2d0 ;  /* 0x000002d000007802 */ /* 0x000fc60000000f00 */
[----:B------:R-:W-:Y:S01]  /*0270*/  ISETP.NE.AND P1, PT, R30, RZ, PT ;  /* 0x000000ff1e00720c */ /* 0x000fe20003f25270 */
[----:B--2--5:R-:W-:-:S08]  /*0280*/  DADD R26, -R14, R22 ;  /* 0x000000000e1a7229 */ /* 0x024fd00000000116 */
[----:B------:R-:W-:-:S10]  /*0290*/  DADD R4, -RZ, |R26| ;  /* 0x00000000ff047229 */ /* 0x000fd4000000051a */
[----:B------:R-:W-:Y:S01]  /*02a0*/  IMAD.MOV.U32 R3, RZ, RZ, R5 ;  /* 0x000000ffff037224 */ /* 0x000fe200078e0005 */
[----:B------:R-:W-:-:S07]  /*02b0*/  MOV R5, 0x40000000 ;  /* 0x4000000000057802 */ /* 0x000fce0000000f00 */
[----:B-1----:R-:W-:Y:S05]  /*02c0*/  CALL.REL.NOINC `($_Z15calculateForcesiPdS_dd$__internal_accurate_pow) ;  /* 0x0000004000ec7944 */ /* 0x002fea0003c00000 */
[----:B------:R-:W-:Y:S05]  /*02d0*/  BSYNC.RECONVERGENT B1 ;  /* 0x0000000000017941 */ /* 0x000fea0003800200 */
.L_x_80:
[----:B------:R-:W2:Y:S01]  /*02e0*/  LDG.E.64 R24, desc[UR8][R20.64+-0x8] ;  /* 0xfffff80814187981 */ /* 0x000ea2000c1e1b00 */
[C---:B------:R-:W-:Y:S01]  /*02f0*/  DADD R6, R26.reuse, 2 ;  /* 0x400000001a067429 */ /* 0x040fe20000000000 */
[----:B------:R-:W-:Y:S01]  /*0300*/  BSSY.RECONVERGENT B1, `(.L_x_81) ;  /* 0x0000011000017945 */ /* 0x000fe20003800200 */
[C---:B------:R-:W-:Y:S02]  /*0310*/  DSETP.NEU.AND P0, PT, R26.reuse, RZ, PT ;  /* 0x000000ff1a00722a */ /* 0x040fe40003f0d000 */
[----:B------:R-:W-:-:S06]  /*0320*/  DSETP.NEU.AND P3, PT, R26, 1, PT ;  /* 0x3ff000001a00742a */ /* 0x000fcc0003f6d000 */
[----:B------:R-:W-:Y:S02]  /*0330*/  LOP3.LUT R6, R7, 0x7ff00000, RZ, 0xc0, !PT ;  /* 0x7ff0000007067812 */ /* 0x000fe400078ec0ff */
[----:B------:R-:W-:Y:S02]  /*0340*/  FSEL R7, R3, RZ, P0 ;  /* 0x000000ff03077208 */ /* 0x000fe40000000000 */
[----:B------:R-:W-:Y:S02]  /*0350*/  ISETP.NE.AND P2, PT, R6, 0x7ff00000, PT ;  /* 0x7ff000000600780c */ /* 0x000fe40003f45270 */
[----:B------:R-:W-:Y:S01]  /*0360*/  FSEL R6, R4, RZ, P0 ;  /* 0x000000ff04067208 */ /* 0x000fe20000000000 */
        /* <DEDUP_REMOVED lines=10> */
.L_x_82:
[----:B------:R-:W-:Y:S05]  /*0410*/  BSYNC.RECONVERGENT B1 ;  /* 0x0000000000017941 */ /* 0x000fea0003800200 */
.L_x_81:
[----:B------:R-:W-:Y:S01]  /*0420*/  BSSY.RECONVERGENT B1, `(.L_x_83) ;  /* 0x0000007000017945 */ /* 0x000fe20003800200 */
[----:B------:R-:W-:Y:S01]  /*0430*/  FSEL R50, R6, RZ, P3 ;  /* 0x000000ff06327208 */ /* 0x000fe20001800000 */
[----:B------:R-:W-:Y:S01]  /*0440*/  IMAD.MOV.U32 R3, RZ, RZ, R29 ;  /* 0x000000ffff037224 */ /* 0x000fe200078e001d */
[----:B------:R-:W-:Y:S01]  /*0450*/  FSEL R51, R7, 1.875, P3 ;  /* 0x3ff0000007337808 */ /* 0x000fe20001800000 */
[----:B------:R-:W-:Y:S01]  /*0460*/  IMAD.MOV.U32 R5, RZ, RZ, 0x40000000 ;  /* 0x40000000ff057424 */ /* 0x000fe200078e00ff */
[----:B------:R-:W-:-:S07]  /*0470*/  MOV R0, 0x490 ;  /* 0x0000049000007802 */ /* 0x000fce0000000f00 */
[----:B------:R-:W-:Y:S05]  /*0480*/  CALL.REL.NOINC `($_Z15calculateForcesiPdS_dd$__internal_accurate_pow) ;  /* 0x00000040007c7944 */ /* 0x000fea0003c00000 */
[----:B------:R-:W-:Y:S05]  /*0490*/  BSYNC.RECONVERGENT B1 ;  /* 0x0000000000017941 */ /* 0x000fea0003800200 */
.L_x_83:
        /* <DEDUP_REMOVED lines=16> */
[----:B------:R-:W-:Y:S01]  /*05a0*/  @!P0 IMAD.MOV.U32 R4, RZ, RZ, 0x0 ;  /* 0x00000000ff048424 */ /* 0x000fe200078e00ff */
[----:B------:R-:W-:-:S07]  /*05b0*/  @!P0 MOV R5, 0x7ff00000 ;  /* 0x7ff0000000058802 */ /* 0x000fce0000000f00 */
.L_x_85:
[----:B------:R-:W-:Y:S05]  /*05c0*/  BSYNC.RECONVERGENT B1 ;  /* 0x0000000000017941 */ /* 0x000fea0003800200 */
.L_x_84:
[----:B------:R-:W-:Y:S01]  /*05d0*/  FSEL R4, R4, RZ, P3 ;  /* 0x000000ff04047208 */ /* 0x000fe20001800000 */
[----:B------:R-:W-:Y:S01]  /*05e0*/  BSSY.RECONVERGENT B1, `(.L_x_86) ;  /* 0x0000008000017945 */ /* 0x000fe20003800200 */
[----:B------:R-:W-:Y:S01]  /*05f0*/  FSEL R5, R5, 1.875, P3 ;  /* 0x3ff0000005057808 */ /* 0x000fe20001800000 */
[----:B------:R-:W-:Y:S01]  /*0600*/  IMAD.MOV.U32 R3, RZ, RZ, R7 ;  /* 0x000000ffff037224 */ /* 0x000fe200078e0007 */
[----:B------:R-:W-:-:S04]  /*0610*/  MOV R0, 0x660 ;  /* 0x0000066000007802 */ /* 0x000fc80000000f00 */
[----:B------:R-:W-:Y:S01]  /*0620*/  DADD R50, R50, R4 ;  /* 0x0000000032327229 */ /* 0x000fe20000000004 */
[----:B------:R-:W-:Y:S02]  /*0630*/  IMAD.MOV.U32 R4, RZ, RZ, R6 ;  /* 0x000000ffff047224 */ /* 0x000fe400078e0006 */
[----:B------:R-:W-:-:S08]  /*0640*/  IMAD.MOV.U32 R5, RZ, RZ, 0x40000000 ;  /* 0x40000000ff057424 */ /* 0x000fd000078e00ff */
[----:B------:R-:W-:Y:S05]  /*0650*/  CALL.REL.NOINC `($_Z15calculateForcesiPdS_dd$__internal_accurate_pow) ;  /* 0x0000004000087944 */ /* 0x000fea0003c00000 */
[----:B------:R-:W-:Y:S05]  /*0660*/  BSYNC.RECONVERGENT B1 ;  /* 0x0000000000017941 */ /* 0x000fea0003800200 */
.L_x_86:
        /* <DEDUP_REMOVED lines=15> */
.L_x_88:
[----:B------:R-:W-:Y:S05]  /*0760*/  BSYNC.RECONVERGENT B1 ;  /* 0x0000000000017941 */ /* 0x000fea0003800200 */
.L_x_87:
[----:B------:R-:W-:Y:S01]  /*0770*/  FSEL R4, R4, RZ, P3 ;  /* 0x000000ff04047208 */ /* 0x000fe20001800000 */
[----:B------:R-:W-:Y:S01]  /*0780*/  IMAD.MOV.U32 R7, RZ, RZ, 0x3fd80000 ;  /* 0x3fd80000ff077424 */ /* 0x000fe200078e00ff */
[----:B------:R-:W-:Y:S01]  /*0790*/  FSEL R5, R5, 1.875, P3 ;  /* 0x3ff0000005057808 */ /* 0x000fe20001800000 */
[----:B------:R-:W-:Y:S01]  /*07a0*/  BSSY.RECONVERGENT B1, `(.L_x_89) ;  /* 0x000001a000017945 */ /* 0x000fe20003800200 */
[----:B------:R-:W-:-:S04]  /*07b0*/  MOV R6, 0x0 ;  /* 0x0000000000067802 */ /* 0x000fc80000000f00 */
[----:B------:R-:W-:-:S06]  /*07c0*/  DADD R50, R50, R4 ;  /* 0x0000000032327229 */ /* 0x000fcc0000000004 */
[----:B------:R-:W0:Y:S04]  /*07d0*/  MUFU.RSQ64H R35, R51 ;  /* 0x0000003300237308 */ /* 0x000e280000001c00 */
[----:B------:R-:W-:-:S05]  /*07e0*/  VIADD R34, R51, 0xfcb00000 ;  /* 0xfcb0000033227836 */ /* 0x000fca0000000000 */
        /* <DEDUP_REMOVED lines=12> */
[----:B------:R-:W-:Y:S01]  /*08b0*/  IMAD.MOV.U32 R7, RZ, RZ, R33 ;  /* 0x000000ffff077224 */ /* 0x000fe200078e0021 */
[----:B------:R-:W-:Y:S01]  /*08c0*/  MOV R0, 0x920 ;  /* 0x0000092000007802 */ /* 0x000fe20000000f00 */
[----:B------:R-:W-:Y:S01]  /*08d0*/  IMAD.MOV.U32 R4, RZ, RZ, R36 ;  /* 0x000000ffff047224 */ /* 0x000fe200078e0024 */
[----:B------:R-:W-:Y:S01]  /*08e0*/  MOV R36, R50 ;  /* 0x0000003200247202 */ /* 0x000fe20000000f00 */
[----:B------:R-:W-:Y:S02]  /*08f0*/  IMAD.MOV.U32 R3, RZ, RZ, R37 ;  /* 0x000000ffff037224 */ /* 0x000fe400078e0025 */
[----:B------:R-:W-:-:S07]  /*0900*/  IMAD.MOV.U32 R33, RZ, RZ, R51 ;  /* 0x000000ffff217224 */ /* 0x000fce00078e0033 */
[----:B------:R-:W-:Y:S05]  /*0910*/  CALL.REL.NOINC `($__internal_5_$__cuda_sm20_dsqrt_rn_f64_mediumpath_v1) ;  /* 0x0000003800a47944 */ /* 0x000fea0003c00000 */
[----:B------:R-:W-:Y:S02]  /*0920*/  IMAD.MOV.U32 R28, RZ, RZ, R4 ;  /* 0x000000ffff1c7224 */ /* 0x000fe400078e0004 */
[----:B------:R-:W-:-:S07]  /*0930*/  IMAD.MOV.U32 R29, RZ, RZ, R3 ;  /* 0x000000ffff1d7224 */ /* 0x000fce00078e0003 */
.L_x_90:
[----:B------:R-:W-:Y:S05]  /*0940*/  BSYNC.RECONVERGENT B1 ;  /* 0x0000000000017941 */ /* 0x000fea0003800200 */
.L_x_89:
[----:B------:R-:W-:Y:S01]  /*0950*/  DSETP.NEU.AND P0, PT, R50, RZ, PT ;  /* 0x000000ff3200722a */ /* 0x000fe20003f0d000 */
[----:B------:R-:W-:-:S13]  /*0960*/  BSSY.RECONVERGENT B1, `(.L_x_91) ;  /* 0x00000b0000017945 */ /* 0x000fda0003800200 */
[----:B------:R-:W-:Y:S05]  /*0970*/  @!P0 BRA `(.L_x_92) ;  /* 0x0000000800b88947 */ /* 0x000fea0003800000 */
[----:B------:R-:W0:Y:S01]  /*0980*/  MUFU.RCP64H R5, R29 ;  /* 0x0000001d00057308 */ /* 0x000e220000001800 */
[----:B------:R-:W-:Y:S01]  /*0990*/  IMAD.MOV.U32 R4, RZ, RZ, 0x1 ;  /* 0x00000001ff047424 */ /* 0x000fe200078e00ff */
[----:B------:R-:W1:Y:S01]  /*09a0*/  LDC R0, c[0x0][0x39c] ;  /* 0x0000e700ff007b82 */ /* 0x000e620000000800 */
[----:B------:R-:W-:Y:S04]  /*09b0*/  BSSY.RECONVERGENT B3, `(.L_x_93) ;  /* 0x0000014000037945 */ /* 0x000fe80003800200 */
[----:B0-----:R-:W-:-:S08]  /*09c0*/  DFMA R6, R4, -R28, 1 ;  /* 0x3ff000000406742b */ /* 0x001fd0000000081c */
[----:B------:R-:W-:Y:S01]  /*09d0*/  DFMA R6, R6, R6, R6 ;  /* 0x000000060606722b */ /* 0x000fe20000000006 */
[----:B-1----:R-:W-:-:S07]  /*09e0*/  FSETP.GEU.AND P2, PT, |R0|, 6.5827683646048100446e-37, PT ;  /* 0x036000000000780b */ /* 0x002fce0003f4e200 */
        /* <DEDUP_REMOVED lines=9> */
[----:B------:R-:W0:Y:S01]  /*0a80*/  LDCU.64 UR6, c[0x0][0x398] ;  /* 0x00007300ff0677ac */ /* 0x000e220008000a00 */
[----:B------:R-:W-:Y:S01]  /*0a90*/  IMAD.MOV.U32 R4, RZ, RZ, R28 ;  /* 0x000000ffff047224 */ /* 0x000fe200078e001c */
[----:B------:R-:W-:Y:S01]  /*0aa0*/  MOV R0, 0xaf0 ;  /* 0x00000af000007802 */ /* 0x000fe20000000f00 */
[----:B------:R-:W-:Y:S02]  /*0ab0*/  IMAD.MOV.U32 R3, RZ, RZ, R29 ;  /* 0x000000ffff037224 */ /* 0x000fe400078e001d */
[----:B0-----:R-:W-:Y:S01]  /*0ac0*/  IMAD.U32 R6, RZ, RZ, UR6 ;  /* 0x00000006ff067e24 */ /* 0x001fe2000f8e00ff */
[----:B------:R-:W-:-:S07]  /*0ad0*/  MOV R7, UR7 ;  /* 0x0000000700077c02 */ /* 0x000fce0008000f00 */
[----:B------:R-:W-:Y:S05]  /*0ae0*/  CALL.REL.NOINC `($__internal_4_$__cuda_sm20_div_rn_f64_full) ;  /* 0x0000003000a07944 */ /* 0x000fea0003c00000 */
.L_x_94:
[----:B------:R-:W-:Y:S05]  /*0af0*/  BSYNC.RECONVERGENT B3 ;  /* 0x0000000000037941 */ /* 0x000fea0003800200 */
.L_x_93:
[----:B------:R-:W-:Y:S01]  /*0b00*/  DADD R6, -RZ, |R50| ;  /* 0x00000000ff067229 */ /* 0x000fe20000000532 */
[----:B------:R-:W-:Y:S01]  /*0b10*/  BSSY.RECONVERGENT B2, `(.L_x_95) ;  /* 0x0000006000027945 */ /* 0x000fe20003800200 */
[----:B------:R-:W-:Y:S01]  /*0b20*/  IMAD.MOV.U32 R5, RZ, RZ, 0x40280000 ;  /* 0x40280000ff057424 */ /* 0x000fe200078e00ff */
[----:B------:R-:W-:-:S07]  /*0b30*/  MOV R0, 0xb70 ;  /* 0x00000b7000007802 */ /* 0x000fce0000000f00 */
[----:B------:R-:W-:Y:S02]  /*0b40*/  IMAD.MOV.U32 R4, RZ, RZ, R6 ;  /* 0x000000ffff047224 */ /* 0x000fe400078e0006 */
[----:B------:R-:W-:-:S07]  /*0b50*/  IMAD.MOV.U32 R3, RZ, RZ, R7 ;  /* 0x000000ffff037224 */ /* 0x000fce00078e0007 */
[----:B------:R-:W-:Y:S05]  /*0b60*/  CALL.REL.NOINC `($_Z15calculateForcesiPdS_dd$__internal_accurate_pow) ;  /* 0x0000003800c47944 */ /* 0x000fea0003c00000 */
[----:B------:R-:W-:Y:S05]  /*0b70*/  BSYNC.RECONVERGENT B2 ;  /* 0x0000000000027941 */ /* 0x000fea0003800200 */
.L_x_95:
[C---:B------:R-:W-:Y:S01]  /*0b80*/  DADD R6, R50.reuse, 12 ;  /* 0x4028000032067429 */ /* 0x040fe20000000000 */
[----:B------:R-:W-:Y:S01]  /*0b90*/  BSSY.RECONVERGENT B2, `(.L_x_96) ;  /* 0x000000f000027945 */ /* 0x000fe20003800200 */
[----:B------:R-:W-:-:S06]  /*0ba0*/  DSETP.NEU.AND P0, PT, R50, RZ, PT ;  /* 0x000000ff3200722a */ /* 0x000fcc0003f0d000 */
[----:B------:R-:W-:Y:S02]  /*0bb0*/  FSEL R48, R4, RZ, P0 ;  /* 0x000000ff04307208 */ /* 0x000fe40000000000 */
[----:B------:R-:W-:Y:S01]  /*0bc0*/  LOP3.LUT R0, R7, 0x7ff00000, RZ, 0xc0, !PT ;  /* 0x7ff0000007007812 */ /* 0x000fe200078ec0ff */
[----:B------:R-:W-:Y:S01]  /*0bd0*/  DADD R6, -RZ, |R50| ;  /* 0x00000000ff067229 */ /* 0x000fe20000000532 */
[----:B------:R-:W-:Y:S02]  /*0be0*/  FSEL R49, R3, RZ, P0 ;  /* 0x000000ff03317208 */ /* 0x000fe40000000000 */
[----:B------:R-:W-:-:S07]  /*0bf0*/  ISETP.NE.AND P2, PT, R0, 0x7ff00000, PT ;  /* 0x7ff000000000780c */ /* 0x000fce0003f45270 */
[----:B------:R-:W-:-:S06]  /*0c00*/  IMAD.MOV.U32 R4, RZ, RZ, R6 ;  /* 0x000000ffff047224 */ /* 0x000fcc00078e0006 */
[----:B------:R-:W-:Y:S05]  /*0c10*/  @P2 BRA `(.L_x_97) ;  /* 0x0000000000182947 */ /* 0x000fea0003800000 */
[----:B------:R-:W-:-:S14]  /*0c20*/  DSETP.NAN.AND P2, PT, R50, R50, PT ;  /* 0x000000323200722a */ /* 0x000fdc0003f48000 */
[----:B------:R-:W-:Y:S01]  /*0c30*/  @P2 DADD R48, R50, 12 ;  /* 0x4028000032302429 */ /* 0x000fe20000000000 */
[----:B------:R-:W-:Y:S10]  /*0c40*/  @P2 BRA `(.L_x_97) ;  /* 0x00000000000c2947 */ /* 0x000ff40003800000 */
[----:B------:R-:W-:-:S14]  /*0c50*/  DSETP.NEU.AND P2, PT, |R50|, +INF , PT ;  /* 0x7ff000003200742a */ /* 0x000fdc0003f4d200 */
[----:B------:R-:W-:Y:S01]  /*0c60*/  @!P2 IMAD.MOV.U32 R48, RZ, RZ, 0x0 ;  /* 0x00000000ff30a424 */ /* 0x000fe200078e00ff */
[----:B------:R-:W-:-:S07]  /*0c70*/  @!P2 MOV R49, 0x7ff00000 ;  /* 0x7ff000000031a802 */ /* 0x000fce0000000f00 */
.L_x_97:
[----:B------:R-:W-:Y:S05]  /*0c80*/  BSYNC.RECONVERGENT B2 ;  /* 0x0000000000027941 */ /* 0x000fea0003800200 */
.L_x_96:
[----:B------:R-:W-:Y:S01]  /*0c90*/  BSSY.RECONVERGENT B2, `(.L_x_98) ;  /* 0x0000005000027945 */ /* 0x000fe20003800200 */
[----:B------:R-:W-:Y:S01]  /*0ca0*/  IMAD.MOV.U32 R3, RZ, RZ, R7 ;  /* 0x000000ffff037224 */ /* 0x000fe200078e0007 */
[----:B------:R-:W-:Y:S01]  /*0cb0*/  MOV R0, 0xce0 ;  /* 0x00000ce000007802 */ /* 0x000fe20000000f00 */
[----:B------:R-:W-:-:S07]  /*0cc0*/  IMAD.MOV.U32 R5, RZ, RZ, 0x40180000 ;  /* 0x40180000ff057424 */ /* 0x000fce00078e00ff */
[----:B------:R-:W-:Y:S05]  /*0cd0*/  CALL.REL.NOINC `($_Z15calculateForcesiPdS_dd$__internal_accurate_pow) ;  /* 0x0000003800687944 */ /* 0x000fea0003c00000 */
[----:B------:R-:W-:Y:S05]  /*0ce0*/  BSYNC.RECONVERGENT B2 ;  /* 0x0000000000027941 */ /* 0x000fea0003800200 */
.L_x_98:
[----:B------:R-:W0:Y:S01]  /*0cf0*/  MUFU.RCP64H R33, R29 ;  /* 0x0000001d00217308 */ /* 0x000e220000001800 */
[----:B------:R-:W-:Y:S01]  /*0d00*/  IMAD.MOV.U32 R32, RZ, RZ, 0x1 ;  /* 0x00000001ff207424 */ /* 0x000fe200078e00ff */
[----:B------:R-:W1:Y:S01]  /*0d10*/  LDC.64 R6, c[0x0][0x3a0] ;  /* 0x0000e800ff067b82 */ /* 0x000e620000000a00 */
[----:B------:R-:W-:Y:S01]  /*0d20*/  BSSY.RECONVERGENT B2, `(.L_x_99) ;  /* 0x0000017000027945 */ /* 0x000fe20003800200 */
[----:B------:R-:W-:-:S03]  /*0d30*/  DADD R48, R48, R48 ;  /* 0x0000000030307229 */ /* 0x000fc60000000030 */
[----:B0-----:R-:W-:-:S08]  /*0d40*/  DFMA R34, R32, -R28, 1 ;  /* 0x3ff000002022742b */ /* 0x001fd0000000081c */
[----:B------:R-:W-:Y:S02]  /*0d50*/  DFMA R34, R34, R34, R34 ;  /* 0x000000222222722b */ /* 0x000fe40000000022 */
[----:B-1----:R-:W-:-:S06]  /*0d60*/  DMUL R6, R6, 24 ;  /* 0x4038000006067828 */ /* 0x002fcc0000000000 */
[----:B------:R-:W-:-:S08]  /*0d70*/  DFMA R34, R32, R34, R32 ;  /* 0x000000222022722b */ /* 0x000fd00000000020 */
[----:B------:R-:W-:-:S08]  /*0d80*/  DFMA R32, R34, -R28, 1 ;  /* 0x3ff000002220742b */ /* 0x000fd0000000081c */
[----:B------:R-:W-:Y:S02]  /*0d90*/  DFMA R38, R34, R32, R34 ;  /* 0x000000202226722b */ /* 0x000fe40000000022 */
[----:B------:R-:W-:-:S06]  /*0da0*/  DADD R32, R50, 6 ;  /* 0x4018000032207429 */ /* 0x000fcc0000000000 */
[----:B------:R-:W-:Y:S01]  /*0db0*/  DMUL R34, R38, R6 ;  /* 0x0000000626227228 */ /* 0x000fe20000000000 */
[----:B------:R-:W-:-:S03]  /*0dc0*/  FSEL R32, R4, RZ, P0 ;  /* 0x000000ff04207208 */ /* 0x000fc60000000000 */
[----:B------:R-:W-:-:S04]  /*0dd0*/  LOP3.LUT R33, R33, 0x7ff00000, RZ, 0xc0, !PT ;  /* 0x7ff0000021217812 */ /* 0x000fc800078ec0ff */
[----:B------:R-:W-:Y:S01]  /*0de0*/  ISETP.NE.AND P2, PT, R33, 0x7ff00000, PT ;  /* 0x7ff000002100780c */ /* 0x000fe20003f45270 */
[----:B------:R-:W-:Y:S01]  /*0df0*/  DFMA R36, R34, -R28, R6 ;  /* 0x8000001c2224722b */ /* 0x000fe20000000006 */
[----:B------:R-:W-:-:S07]  /*0e00*/  FSEL R33, R3, RZ, P0 ;  /* 0x000000ff03217208 */ /* 0x000fce0000000000 */
[----:B------:R-:W-:-:S04]  /*0e10*/  DFMA R4, R38, R36, R34 ;  /* 0x000000242604722b */ /* 0x000fc80000000022 */
[----:B------:R-:W-:Y:S07]  /*0e20*/  @P2 BRA `(.L_x_100) ;  /* 0x0000000000182947 */ /* 0x000fee0003800000 */
[----:B------:R-:W-:-:S14]  /*0e30*/  DSETP.NAN.AND P0, PT, R50, R50, PT ;  /* 0x000000323200722a */ /* 0x000fdc0003f08000 */
[----:B------:R-:W-:Y:S01]  /*0e40*/  @P0 DADD R32, R50, 6 ;  /* 0x4018000032200429 */ /* 0x000fe20000000000 */
[----:B------:R-:W-:Y:S10]  /*0e50*/  @P0 BRA `(.L_x_100) ;  /* 0x00000000000c0947 */ /* 0x000ff40003800000 */
[----:B------:R-:W-:-:S14]  /*0e60*/  DSETP.NEU.AND P0, PT, |R50|, +INF , PT ;  /* 0x7ff000003200742a */ /* 0x000fdc0003f0d200 */
[----:B------:R-:W-:Y:S02]  /*0e70*/  @!P0 IMAD.MOV.U32 R32, RZ, RZ, 0x0 ;  /* 0x00000000ff208424 */ /* 0x000fe400078e00ff */
[----:B------:R-:W-:-:S07]  /*0e80*/  @!P0 IMAD.MOV.U32 R33, RZ, RZ, 0x7ff00000 ;  /* 0x7ff00000ff218424 */ /* 0x000fce00078e00ff */
.L_x_100:
[----:B------:R-:W-:Y:S05]  /*0e90*/  BSYNC.RECONVERGENT B2 ;  /* 0x0000000000027941 */ /* 0x000fea0003800200 */
.L_x_99:
[----:B------:R-:W-:Y:S01]  /*0ea0*/  FFMA R0, RZ, R29, R5 ;  /* 0x0000001dff007223 */ /* 0x000fe20000000005 */
[----:B------:R-:W-:Y:S01]  /*0eb0*/  FSETP.GEU.AND P3, PT, |R7|, 6.5827683646048100446e-37, PT ;  /* 0x036000000700780b */ /* 0x000fe20003f6e200 */
[----:B------:R-:W-:Y:S01]  /*0ec0*/  DADD R32, R48, -R32 ;  /* 0x0000000030207229 */ /* 0x000fe20000000820 */
[----:B------:R-:W-:Y:S01]  /*0ed0*/  BSSY.RECONVERGENT B3, `(.L_x_101) ;  /* 0x000000c000037945 */ /* 0x000fe20003800200 */
[----:B------:R-:W-:Y:S01]  /*0ee0*/  DSETP.NEU.AND P0, PT, R50, 1, PT ;  /* 0x3ff000003200742a */ /* 0x000fe20003f0d000 */
[----:B------:R-:W-:-:S07]  /*0ef0*/  FSETP.GT.AND P2, PT, |R0|, 1.469367938527859385e-39, PT ;  /* 0x001000000000780b */ /* 0x000fce0003f44200 */
[----:B------:R-:W-:Y:S02]  /*0f00*/  FSEL R36, R32, RZ, P0 ;  /* 0x000000ff20247208 */ /* 0x000fe40000000000 */
[----:B------:R-:W-:-:S04]  /*0f10*/  FSEL R37, R33, 1.875, P0 ;  /* 0x3ff0000021257808 */ /* 0x000fc80000000000 */
[----:B------:R-:W-:Y:S05]  /*0f20*/  @P2 BRA P3, `(.L_x_102) ;  /* 0x0000000000182947 */ /* 0x000fea0001800000 */
[----:B------:R-:W-:Y:S01]  /*0f30*/  IMAD.MOV.U32 R4, RZ, RZ, R28 ;  /* 0x000000ffff047224 */ /* 0x000fe200078e001c */
[----:B------:R-:W-:Y:S02]  /*0f40*/  MOV R3, R29 ;  /* 0x0000001d00037202 */ /* 0x000fe40000000f00 */
[----:B------:R-:W-:-:S07]  /*0f50*/  MOV R0, 0xf70 ;  /* 0x00000f7000007802 */ /* 0x000fce0000000f00 */
[----:B------:R-:W-:Y:S05]  /*0f60*/  CALL.REL.NOINC `($__internal_4_$__cuda_sm20_div_rn_f64_full) ;  /* 0x0000002c00807944 */ /* 0x000fea0003c00000 */
[----:B------:R-:W-:Y:S02]  /*0f70*/  IMAD.MOV.U32 R4, RZ, RZ, R50 ;  /* 0x000000ffff047224 */ /* 0x000fe400078e0032 */
[----:B------:R-:W-:-:S07]  /*0f80*/  IMAD.MOV.U32 R5, RZ, RZ, R51 ;  /* 0x000000ffff057224 */ /* 0x000fce00078e0033 */
.L_x_102:
[----:B------:R-:W-:Y:S05]  /*0f90*/  BSYNC.RECONVERGENT B3 ;  /* 0x0000000000037941 */ /* 0x000fea0003800200 */
.L_x_101:
[----:B------:R-:W0:Y:S01]  /*0fa0*/  MUFU.RCP64H R7, R29 ;  /* 0x0000001d00077308 */ /* 0x000e220000001800 */
[----:B------:R-:W-:Y:S01]  /*0fb0*/  IMAD.MOV.U32 R6, RZ, RZ, 0x1 ;  /* 0x00000001ff067424 */ /* 0x000fe200078e00ff */
[----:B------:R-:W-:Y:S01]  /*0fc0*/  DMUL R36, R4, R36 ;  /* 0x0000002404247228 */ /* 0x000fe20000000000 */
[----:B------:R-:W-:Y:S01]  /*0fd0*/  BSSY.RECONVERGENT B3, `(.L_x_103) ;  /* 0x0000013000037945 */ /* 0x000fe20003800200 */
[----:B------:R-:W-:-:S03]  /*0fe0*/  DADD R22, R14, -R22 ;  /* 0x000000000e167229 */ /* 0x000fc60000000816 */
[----:B0-----:R-:W-:-:S08]  /*0ff0*/  DFMA R32, R6, -R28, 1 ;  /* 0x3ff000000620742b */ /* 0x001fd0000000081c */
[----:B------:R-:W-:-:S08]  /*1000*/  DFMA R32, R32, R32, R32 ;  /* 0x000000202020722b */ /* 0x000fd00000000020 */
[----:B------:R-:W-:Y:S02]  /*1010*/  DFMA R32, R6, R32, R6 ;  /* 0x000000200620722b */ /* 0x000fe40000000006 */
[----:B------:R-:W-:-:S06]  /*1020*/  DMUL R6, R36, R22 ;  /* 0x0000001624067228 */ /* 0x000fcc0000000000 */
[----:B------:R-:W-:-:S04]  /*1030*/  DFMA R4, R32, -R28, 1 ;  /* 0x3ff000002004742b */ /* 0x000fc8000000081c */
[----:B------:R-:W-:-:S04]  /*1040*/  FSETP.GEU.AND P2, PT, |R7|, 6.5827683646048100446e-37, PT ;  /* 0x036000000700780b */ /* 0x000fc80003f4e200 */
[----:B------:R-:W-:-:S08]  /*1050*/  DFMA R32, R32, R4, R32 ;  /* 0x000000042020722b */ /* 0x000fd00000000020 */
[----:B------:R-:W-:-:S08]  /*1060*/  DMUL R50, R32, R6 ;  /* 0x0000000620327228 */ /* 0x000fd00000000000 */
[----:B------:R-:W-:-:S08]  /*1070*/  DFMA R4, R50, -R28, R6 ;  /* 0x8000001c3204722b */ /* 0x000fd00000000006 */
[----:B------:R-:W-:-:S10]  /*1080*/  DFMA R50, R32, R4, R50 ;  /* 0x000000042032722b */ /* 0x000fd40000000032 */
[----:B------:R-:W-:-:S05]  /*1090*/  FFMA R0, RZ, R29, R51 ;  /* 0x0000001dff007223 */ /* 0x000fca0000000033 */
[----:B------:R-:W-:-:S13]  /*10a0*/  FSETP.GT.AND P0, PT, |R0|, 1.469367938527859385e-39, PT ;  /* 0x001000000000780b */ /* 0x000fda0003f04200 */
[----:B------:R-:W-:Y:S05]  /*10b0*/  @P0 BRA P2, `(.L_x_104) ;  /* 0x0000000000100947 */ /* 0x000fea0001000000 */
[----:B------:R-:W-:Y:S01]  /*10c0*/  IMAD.MOV.U32 R4, RZ, RZ, R28 ;  /* 0x000000ffff047224 */ /* 0x000fe200078e001c */
[----:B------:R-:W-:Y:S01]  /*10d0*/  MOV R0, 0x1100 ;  /* 0x0000110000007802 */ /* 0x000fe20000000f00 */
[----:B------:R-:W-:-:S07]  /*10e0*/  IMAD.MOV.U32 R3, RZ, RZ, R29 ;  /* 0x000000ffff037224 */ /* 0x000fce00078e001d */
[----:B------:R-:W-:Y:S05]  /*10f0*/  CALL.REL.NOINC `($__internal_4_$__cuda_sm20_div_rn_f64_full) ;  /* 0x0000002c001c7944 */ /* 0x000fea0003c00000 */
.L_x_104:
[----:B------:R-:W-:Y:S05]  /*1100*/  BSYNC.RECONVERGENT B3 ;  /* 0x0000000000037941 */ /* 0x000fea0003800200 */
.L_x_103:
[----:B------:R-:W0:Y:S01]  /*1110*/  MUFU.RCP64H R5, R29 ;  /* 0x0000001d00057308 */ /* 0x000e220000001800 */
[----:B------:R-:W-:Y:S01]  /*1120*/  IMAD.MOV.U32 R4, RZ, RZ, 0x1 ;  /* 0x00000001ff047424 */ /* 0x000fe200078e00ff */
[----:B------:R-:W-:Y:S01]  /*1130*/  DADD R24, R16, -R24 ;  /* 0x0000000010187229 */ /* 0x000fe20000000818 */
[----:B------:R-:W-:Y:S01]  /*1140*/  BSSY.RECONVERGENT B3, `(.L_x_105) ;  /* 0x0000017000037945 */ /* 0x000fe20003800200 */
[----:B------:R-:W-:-:S06]  /*1150*/  DADD R12, R12, R50 ;  /* 0x000000000c0c7229 */ /* 0x000fcc0000000032 */
[----:B------:R-:W-:Y:S02]  /*1160*/  DMUL R24, R36, R24 ;  /* 0x0000001824187228 */ /* 0x000fe40000000000 */
[----:B0-----:R-:W-:-:S08]  /*1170*/  DFMA R6, R4, -R28, 1 ;  /* 0x3ff000000406742b */ /* 0x001fd0000000081c */
[----:B------:R-:W-:Y:S01]  /*1180*/  FSETP.GEU.AND P2, PT, |R25|, 6.5827683646048100446e-37, PT ;  /* 0x036000001900780b */ /* 0x000fe20003f4e200 */
[----:B------:R-:W-:-:S08]  /*1190*/  DFMA R6, R6, R6, R6 ;  /* 0x000000060606722b */ /* 0x000fd00000000006 */
[----:B------:R-:W-:-:S08]  /*11a0*/  DFMA R6, R4, R6, R4 ;  /* 0x000000060406722b */ /* 0x000fd00000000004 */
[----:B------:R-:W-:-:S08]  /*11b0*/  DFMA R4, R6, -R28, 1 ;  /* 0x3ff000000604742b */ /* 0x000fd0000000081c */
[----:B------:R-:W-:-:S08]  /*11c0*/  DFMA R22, R6, R4, R6 ;  /* 0x000000040616722b */ /* 0x000fd00000000006 */
[----:B------:R-:W-:-:S08]  /*11d0*/  DMUL R4, R22, R24 ;  /* 0x0000001816047228 */ /* 0x000fd00000000000 */
[----:B------:R-:W-:-:S08]  /*11e0*/  DFMA R6, R4, -R28, R24 ;  /* 0x8000001c0406722b */ /* 0x000fd00000000018 */
[----:B------:R-:W-:-:S10]  /*11f0*/  DFMA R4, R22, R6, R4 ;  /* 0x000000061604722b */ /* 0x000fd40000000004 */
[----:B------:R-:W-:-:S05]  /*1200*/  FFMA R0, RZ, R29, R5 ;  /* 0x0000001dff007223 */ /* 0x000fca0000000005 */
[----:B------:R-:W-:-:S13]  /*1210*/  FSETP.GT.AND P0, PT, |R0|, 1.469367938527859385e-39, PT ;  /* 0x001000000000780b */ /* 0x000fda0003f04200 */
[----:B------:R-:W-:Y:S05]  /*1220*/  @P0 BRA P2, `(.L_x_106) ;  /* 0x0000000000200947 */ /* 0x000fea0001000000 */
[----:B------:R-:W-:Y:S01]  /*1230*/  MOV R6, R24 ;  /* 0x0000001800067202 */ /* 0x000fe20000000f00 */
[----:B------:R-:W-:Y:S01]  /*1240*/  IMAD.MOV.U32 R7, RZ, RZ, R25 ;  /* 0x000000ffff077224 */ /* 0x000fe200078e0019 */
[----:B------:R-:W-:Y:S01]  /*1250*/  MOV R0, 0x1290 ;  /* 0x0000129000007802 */ /* 0x000fe20000000f00 */
[----:B------:R-:W-:Y:S02]  /*1260*/  IMAD.MOV.U32 R4, RZ, RZ, R28 ;  /* 0x000000ffff047224 */ /* 0x000fe400078e001c */
[----:B------:R-:W-:-:S07]  /*1270*/  IMAD.MOV.U32 R3, RZ, RZ, R29 ;  /* 0x000000ffff037224 */ /* 0x000fce00078e001d */
[----:B------:R-:W-:Y:S05]  /*1280*/  CALL.REL.NOINC `($__internal_4_$__cuda_sm20_div_rn_f64_full) ;  /* 0x0000002800b87944 */ /* 0x000fea0003c00000 */
[----:B------:R-:W-:Y:S02]  /*1290*/  IMAD.MOV.U32 R4, RZ, RZ, R50 ;  /* 0x000000ffff047224 */ /* 0x000fe400078e0032 */
[----:B------:R-:W-:-:S07]  /*12a0*/  IMAD.MOV.U32 R5, RZ, RZ, R51 ;  /* 0x000000ffff057224 */ /* 0x000fce00078e0033 */
.L_x_106:
[----:B------:R-:W-:Y:S05]  /*12b0*/  BSYNC.RECONVERGENT B3 ;  /* 0x0000000000037941 */ /* 0x000fea0003800200 */
.L_x_105:
        /* <DEDUP_REMOVED lines=24> */
.L_x_108:
[----:B------:R-:W-:Y:S05]  /*1440*/  BSYNC.RECONVERGENT B3 ;  /* 0x0000000000037941 */ /* 0x000fea0003800200 */
.L_x_107:
[----:B------:R-:W-:-:S11]  /*1450*/  DADD R8, R8, R50 ;  /* 0x0000000008087229 */ /* 0x000fd60000000032 */
.L_x_92:
[----:B------:R-:W-:Y:S05]  /*1460*/  BSYNC.RECONVERGENT B1 ;  /* 0x0000000000017941 */ /* 0x000fea0003800200 */
.L_x_91:
[----:B------:R-:W-:-:S05]  /*1470*/  IADD3 R20, P0, PT, R20, 0x18, RZ ;  /* 0x0000001814147810 */ /* 0x000fca0007f1e0ff */
[----:B------:R-:W-:Y:S01]  /*1480*/  IMAD.X R21, RZ, RZ, R21, P0 ;  /* 0x000000ffff157224 */ /* 0x000fe200000e0615 */
[----:B------:R-:W-:Y:S07]  /*1490*/  @P1 BRA `(.L_x_109) ;  /* 0xffffffec00641947 */ /* 0x000fee000383ffff */
.L_x_79:
[----:B01----:R-:W-:Y:S05]  /*14a0*/  BSYNC.RECONVERGENT B0 ;  /* 0x0000000000007941 */ /* 0x003fea0003800200 */
.L_x_78:
[----:B------:R-:W0:Y:S01]  /*14b0*/  LDCU UR5, c[0x0][0x380] ;  /* 0x00007000ff0577ac */ /* 0x000e220008000800 */
[----:B------:R-:W1:Y:S01]  /*14c0*/  LDC.64 R16, c[0x0][0x388] ;  /* 0x0000e200ff107b82 */ /* 0x000e620000000a00 */
[----:B------:R-:W-:Y:S01]  /*14d0*/  IMAD R30, R31, 0x3, RZ ;  /* 0x000000031f1e7824 */ /* 0x000fe200078e02ff */
[----:B------:R-:W-:Y:S01]  /*14e0*/  BSSY.RECONVERGENT B1, `(.L_x_110) ;  /* 0x000013e000017945 */ /* 0x000fe20003800200 */
[----:B0-----:R-:W-:Y:S02]  /*14f0*/  ISETP.GE.AND P0, PT, R2, UR5, PT ;  /* 0x0000000502007c0c */ /* 0x001fe4000bf06270 */
[----:B-1----:R-:W-:-:S11]  /*1500*/  IMAD.WIDE R20, R30, 0x8, R16 ;  /* 0x000000081e147825 */ /* 0x002fd600078e0210 */
[----:B------:R-:W-:Y:S05]  /*1510*/  @P0 BRA `(.L_x_111) ;  /* 0x0000001000e80947 */ /* 0x000fea0003800000 */
[----:B------:R-:W-:Y:S01]  /*1520*/  ISETP.NE.AND P0, PT, R31, R2, PT ;  /* 0x000000021f00720c */ /* 0x000fe20003f05270 */
[----:B------:R-:W-:-:S12]  /*1530*/  BSSY.RECONVERGENT B0, `(.L_x_112) ;  /* 0x0000137000007945 */ /* 0x000fd80003800200 */
[----:B------:R-:W-:Y:S05]  /*1540*/  @!P0 BRA `(.L_x_113) ;  /* 0x0000001000d48947 */ /* 0x000fea0003800000 */
[----:B------:R-:W-:Y:S01]  /*1550*/  IMAD R3, R2, 0x3, RZ ;  /* 0x0000000302037824 */ /* 0x000fe200078e02ff */
[----:B------:R-:W2:Y:S03]  /*1560*/  LDG.E.64 R28, desc[UR8][R20.64] ;  /* 0x00000008141c7981 */ /* 0x000ea6000c1e1b00 */
[----:B------:R-:W-:-:S05]  /*1570*/  IMAD.WIDE.U32 R16, R3, 0x8, R16 ;  /* 0x0000000803107825 */ /* 0x000fca00078e0010 */
[----:B------:R-:W2:Y:S01]  /*1580*/  LDG.E.64 R18, desc[UR8][R16.64] ;  /* 0x0000000810127981 */ /* 0x000ea2000c1e1b00 */
[----:B------:R-:W-:Y:S01]  /*1590*/  BSSY.RECONVERGENT B2, `(.L_x_114) ;  /* 0x0000008000027945 */ /* 0x000fe20003800200 */
[----:B------:R-:W-:Y:S01]  /*15a0*/  IMAD.MOV.U32 R5, RZ, RZ, 0x40000000 ;  /* 0x40000000ff057424 */ /* 0x000fe200078e00ff */
[----:B------:R-:W-:Y:S01]  /*15b0*/  MOV R0, 0x1610 ;  /* 0x0000161000007802 */ /* 0x000fe20000000f00 */
[----:B--2---:R-:W-:-:S08]  /*15c0*/  DADD R22, R18, -R28 ;  /* 0x0000000012167229 */ /* 0x004fd0000000081c */
[----:B------:R-:W-:-:S10]  /*15d0*/  DADD R6, -RZ, |R22| ;  /* 0x00000000ff067229 */ /* 0x000fd40000000516 */
[----:B------:R-:W-:Y:S01]  /*15e0*/  IMAD.MOV.U32 R4, RZ, RZ, R6 ;  /* 0x000000ffff047224 */ /* 0x000fe200078e0006 */
[----:B------:R-:W-:-:S07]  /*15f0*/  MOV R3, R7 ;  /* 0x0000000700037202 */ /* 0x000fce0000000f00 */
[----:B------:R-:W-:Y:S05]  /*1600*/  CALL.REL.NOINC `($_Z15calculateForcesiPdS_dd$__internal_accurate_pow) ;  /* 0x00000030001c7944 */ /* 0x000fea0003c00000 */
[----:B------:R-:W-:Y:S05]  /*1610*/  BSYNC.RECONVERGENT B2 ;  /* 0x0000000000027941 */ /* 0x000fea0003800200 */
.L_x_114:
[C---:B------:R-:W-:Y:S01]  /*1620*/  DADD R6, R22.reuse, 2 ;  /* 0x4000000016067429 */ /* 0x040fe20000000000 */
[----:B------:R-:W-:Y:S01]  /*1630*/  BSSY.RECONVERGENT B2, `(.L_x_115) ;  /* 0x000000f000027945 */ /* 0x000fe20003800200 */
[----:B------:R-:W-:Y:S01]  /*1640*/  DSETP.NEU.AND P0, PT, R22, RZ, PT ;  /* 0x000000ff1600722a */ /* 0x000fe20003f0d000 */
[----:B------:R-:W-:-:S07]  /*1650*/  IMAD.MOV.U32 R5, RZ, RZ, R3 ;  /* 0x000000ffff057224 */ /* 0x000fce00078e0003 */
[----:B------:R-:W-:-:S04]  /*1660*/  LOP3.LUT R6, R7, 0x7ff00000, RZ, 0xc0, !PT ;  /* 0x7ff0000007067812 */ /* 0x000fc800078ec0ff */
[----:B------:R-:W-:Y:S02]  /*1670*/  ISETP.NE.AND P1, PT, R6, 0x7ff00000, PT ;  /* 0x7ff000000600780c */ /* 0x000fe40003f25270 */
[----:B------:R-:W-:-:S11]  /*1680*/  @!P0 CS2R R4, SRZ ;  /* 0x0000000000048805 */ /* 0x000fd6000001ff00 */
[----:B------:R-:W-:Y:S05]  /*1690*/  @P1 BRA `(.L_x_116) ;  /* 0x0000000000201947 */ /* 0x000fea0003800000 */
[----:B------:R-:W-:-:S14]  /*16a0*/  DSETP.NAN.AND P0, PT, R22, R22, PT ;  /* 0x000000161600722a */ /* 0x000fdc0003f08000 */
[----:B------:R-:W-:Y:S05]  /*16b0*/  @P0 BRA `(.L_x_117) ;  /* 0x0000000000140947 */ /* 0x000fea0003800000 */
[----:B------:R-:W-:-:S14]  /*16c0*/  DSETP.NEU.AND P0, PT, |R22|, +INF , PT ;  /* 0x7ff000001600742a */ /* 0x000fdc0003f0d200 */
[----:B------:R-:W-:Y:S05]  /*16d0*/  @P0 BRA `(.L_x_116) ;  /* 0x0000000000100947 */ /* 0x000fea0003800000 */
[----:B------:R-:W-:Y:S02]  /*16e0*/  IMAD.MOV.U32 R4, RZ, RZ, 0x0 ;  /* 0x00000000ff047424 */ /* 0x000fe400078e00ff */
[----:B------:R-:W-:Y:S01]  /*16f0*/  IMAD.MOV.U32 R5, RZ, RZ, 0x7ff00000 ;  /* 0x7ff00000ff057424 */ /* 0x000fe200078e00ff */
[----:B------:R-:W-:Y:S06]  /*1700*/  BRA `(.L_x_116) ;  /* 0x0000000000047947 */ /* 0x000fec0003800000 */
.L_x_117:
[----:B------:R-:W-:-:S11]  /*1710*/  DADD R4, R22, 2 ;  /* 0x4000000016047429 */ /* 0x000fd60000000000 */
.L_x_116:
[----:B------:R-:W-:Y:S05]  /*1720*/  BSYNC.RECONVERGENT B2 ;  /* 0x0000000000027941 */ /* 0x000fea0003800200 */
.L_x_115:
[----:B------:R-:W2:Y:S04]  /*1730*/  LDG.E.64 R14, desc[UR8][R16.64+0x8] ;  /* 0x00000808100e7981 */ /* 0x000ea8000c1e1b00 */
[----:B------:R-:W2:Y:S01]  /*1740*/  LDG.E.64 R26, desc[UR8][R20.64+0x8] ;  /* 0x00000808141a7981 */ /* 0x000ea2000c1e1b00 */
[----:B------:R-:W-:Y:S01]  /*1750*/  DSETP.NEU.AND P0, PT, R22, 1, PT ;  /* 0x3ff000001600742a */ /* 0x000fe20003f0d000 */
[----:B------:R-:W-:Y:S01]  /*1760*/  BSSY.RECONVERGENT B2, `(.L_x_118) ;  /* 0x000000a000027945 */ /* 0x000fe20003800200 */
[----:B------:R-:W-:-:S04]  /*1770*/  MOV R0, 0x1800 ;  /* 0x0000180000007802 */ /* 0x000fc80000000f00 */
[----:B------:R-:W-:Y:S02]  /*1780*/  FSEL R50, R4, RZ, P0 ;  /* 0x000000ff04327208 */ /* 0x000fe40000000000 */
[----:B------:R-:W-:Y:S01]  /*1790*/  FSEL R51, R5, 1.875, P0 ;  /* 0x3ff0000005337808 */ /* 0x000fe20000000000 */
[----:B------:R-:W-:Y:S01]  /*17a0*/  IMAD.MOV.U32 R5, RZ, RZ, 0x40000000 ;  /* 0x40000000ff057424 */ /* 0x000fe200078e00ff */
[----:B--2---:R-:W-:-:S08]  /*17b0*/  DADD R48, R14, -R26 ;  /* 0x000000000e307229 */ /* 0x004fd0000000081a */
[----:B------:R-:W-:-:S10]  /*17c0*/  DADD R6, -RZ, |R48| ;  /* 0x00000000ff067229 */ /* 0x000fd40000000530 */
[----:B------:R-:W-:Y:S02]  /*17d0*/  IMAD.MOV.U32 R4, RZ, RZ, R6 ;  /* 0x000000ffff047224 */ /* 0x000fe400078e0006 */
[----:B------:R-:W-:-:S07]  /*17e0*/  IMAD.MOV.U32 R3, RZ, RZ, R7 ;  /* 0x000000ffff037224 */ /* 0x000fce00078e0007 */
[----:B------:R-:W-:Y:S05]  /*17f0*/  CALL.REL.NOINC `($_Z15calculateForcesiPdS_dd$__internal_accurate_pow) ;  /* 0x0000002c00a07944 */ /* 0x000fea0003c00000 */
[----:B------:R-:W-:Y:S05]  /*1800*/  BSYNC.RECONVERGENT B2 ;  /* 0x0000000000027941 */ /* 0x000fea0003800200 */
.L_x_118:
[C---:B------:R-:W-:Y:S01]  /*1810*/  DADD R6, R48.reuse, 2 ;  /* 0x4000000030067429 */ /* 0x040fe20000000000 */
[----:B------:R-:W-:Y:S01]  /*1820*/  BSSY.RECONVERGENT B2, `(.L_x_119) ;  /* 0x000000f000027945 */ /* 0x000fe20003800200 */
[----:B------:R-:W-:Y:S01]  /*1830*/  DSETP.NEU.AND P0, PT, R48, RZ, PT ;  /* 0x000000ff3000722a */ /* 0x000fe20003f0d000 */
[----:B------:R-:W-:-:S07]  /*1840*/  MOV R5, R3 ;  /* 0x0000000300057202 */ /* 0x000fce0000000f00 */
        /* <DEDUP_REMOVED lines=11> */
.L_x_121:
[----:B------:R-:W-:-:S11]  /*1900*/  DADD R4, R48, 2 ;  /* 0x4000000030047429 */ /* 0x000fd60000000000 */
.L_x_120:
[----:B------:R-:W-:Y:S05]  /*1910*/  BSYNC.RECONVERGENT B2 ;  /* 0x0000000000027941 */ /* 0x000fea0003800200 */
.L_x_119:
[----:B------:R-:W2:Y:S04]  /*1920*/  LDG.E.64 R16, desc[UR8][R16.64+0x10] ;  /* 0x0000100810107981 */ /* 0x000ea8000c1e1b00 */
[----:B------:R-:W2:Y:S01]  /*1930*/  LDG.E.64 R24, desc[UR8][R20.64+0x10] ;  /* 0x0000100814187981 */ /* 0x000ea2000c1e1b00 */
[----:B------:R-:W-:Y:S01]  /*1940*/  DSETP.NEU.AND P0, PT, R48, 1, PT ;  /* 0x3ff000003000742a */ /* 0x000fe20003f0d000 */
[----:B------:R-:W-:Y:S01]  /*1950*/  BSSY.RECONVERGENT B2, `(.L_x_122) ;  /* 0x000000b000027945 */ /* 0x000fe20003800200 */
[----:B------:R-:W-:-:S04]  /*1960*/  MOV R0, 0x1a00 ;  /* 0x00001a0000007802 */ /* 0x000fc80000000f00 */
[----:B------:R-:W-:Y:S02]  /*1970*/  FSEL R4, R4, RZ, P0 ;  /* 0x000000ff04047208 */ /* 0x000fe40000000000 */
[----:B------:R-:W-:-:S06]  /*1980*/  FSEL R5, R5, 1.875, P0 ;  /* 0x3ff0000005057808 */ /* 0x000fcc0000000000 */
[----:B------:R-:W-:Y:S01]  /*1990*/  DADD R50, R50, R4 ;  /* 0x0000000032327229 */ /* 0x000fe20000000004 */
[----:B------:R-:W-:Y:S01]  /*19a0*/  IMAD.MOV.U32 R5, RZ, RZ, 0x40000000 ;  /* 0x40000000ff057424 */ /* 0x000fe200078e00ff */
[----:B--2---:R-:W-:-:S08]  /*19b0*/  DADD R22, R16, -R24 ;  /* 0x0000000010167229 */ /* 0x004fd00000000818 */
[----:B------:R-:W-:-:S10]  /*19c0*/  DADD R6, -RZ, |R22| ;  /* 0x00000000ff067229 */ /* 0x000fd40000000516 */
[----:B------:R-:W-:Y:S02]  /*19d0*/  IMAD.MOV.U32 R4, RZ, RZ, R6 ;  /* 0x000000ffff047224 */ /* 0x000fe400078e0006 */
[----:B------:R-:W-:-:S07]  /*19e0*/  IMAD.MOV.U32 R3, RZ, RZ, R7 ;  /* 0x000000ffff037224 */ /* 0x000fce00078e0007 */
[----:B------:R-:W-:Y:S05]  /*19f0*/  CALL.REL.NOINC `($_Z15calculateForcesiPdS_dd$__internal_accurate_pow) ;  /* 0x0000002c00207944 */ /* 0x000fea0003c00000 */
[----:B------:R-:W-:Y:S05]  /*1a00*/  BSYNC.RECONVERGENT B2 ;  /* 0x0000000000027941 */ /* 0x000fea0003800200 */
.L_x_122:
        /* <DEDUP_REMOVED lines=12> */
[----:B------:R-:W-:Y:S01]  /*1ad0*/  MOV R4, 0x0 ;  /* 0x0000000000047802 */ /* 0x000fe20000000f00 */
[----:B------:R-:W-:Y:S01]  /*1ae0*/  IMAD.MOV.U32 R5, RZ, RZ, 0x7ff00000 ;  /* 0x7ff00000ff057424 */ /* 0x000fe200078e00ff */
[----:B------:R-:W-:Y:S06]  /*1af0*/  BRA `(.L_x_124) ;  /* 0x0000000000047947 */ /* 0x000fec0003800000 */
.L_x_125:
[----:B------:R-:W-:-:S11]  /*1b00*/  DADD R4, R22, 2 ;  /* 0x4000000016047429 */ /* 0x000fd60000000000 */
.L_x_124:
[----:B------:R-:W-:Y:S05]  /*1b10*/  BSYNC.RECONVERGENT B2 ;  /* 0x0000000000027941 */ /* 0x000fea0003800200 */
.L_x_123:
[----:B------:R-:W-:Y:S01]  /*1b20*/  DSETP.NEU.AND P0, PT, R22, 1, PT ;  /* 0x3ff000001600742a */ /* 0x000fe20003f0d000 */
[----:B------:R-:W-:Y:S01]  /*1b30*/  IMAD.MOV.U32 R6, RZ, RZ, 0x0 ;  /* 0x00000000ff067424 */ /* 0x000fe200078e00ff */
[----:B------:R-:W-:Y:S01]  /*1b40*/  BSSY.RECONVERGENT B2, `(.L_x_126) ;  /* 0x000001c000027945 */ /* 0x000fe20003800200 */
[----:B------:R-:W-:-:S03]  /*1b50*/  IMAD.MOV.U32 R7, RZ, RZ, 0x3fd80000 ;  /* 0x3fd80000ff077424 */ /* 0x000fc600078e00ff */
[----:B------:R-:W-:Y:S02]  /*1b60*/  FSEL R4, R4, RZ, P0 ;  /* 0x000000ff04047208 */ /* 0x000fe40000000000 */
[----:B------:R-:W-:-:S06]  /*1b70*/  FSEL R5, R5, 1.875, P0 ;  /* 0x3ff0000005057808 */ /* 0x000fcc0000000000 */
        /* <DEDUP_REMOVED lines=15> */
[----:B------:R-:W-:Y:S01]  /*1c70*/  MOV R7, R33 ;  /* 0x0000002100077202 */ /* 0x000fe20000000f00 */
[----:B------:R-:W-:Y:S01]  /*1c80*/  IMAD.MOV.U32 R4, RZ, RZ, R36 ;  /* 0x000000ffff047224 */ /* 0x000fe200078e0024 */
[----:B------:R-:W-:Y:S01]  /*1c90*/  MOV R0, 0x1ce0 ;  /* 0x00001ce000007802 */ /* 0x000fe20000000f00 */
[----:B------:R-:W-:Y:S02]  /*1ca0*/  IMAD.MOV.U32 R3, RZ, RZ, R37 ;  /* 0x000000ffff037224 */ /* 0x000fe400078e0025 */
[----:B------:R-:W-:Y:S02]  /*1cb0*/  IMAD.MOV.U32 R36, RZ, RZ, R50 ;  /* 0x000000ffff247224 */ /* 0x000fe400078e0032 */
[----:B------:R-:W-:-:S07]  /*1cc0*/  IMAD.MOV.U32 R33, RZ, RZ, R51 ;  /* 0x000000ffff217224 */ /* 0x000fce00078e0033 */
[----:B------:R-:W-:Y:S05]  /*1cd0*/  CALL.REL.NOINC `($__internal_5_$__cuda_sm20_dsqrt_rn_f64_mediumpath_v1) ;  /* 0x0000002400b47944 */ /* 0x000fea0003c00000 */
[----:B------:R-:W-:Y:S02]  /*1ce0*/  IMAD.MOV.U32 R22, RZ, RZ, R4 ;  /* 0x000000ffff167224 */ /* 0x000fe400078e0004 */
[----:B------:R-:W-:-:S07]  /*1cf0*/  IMAD.MOV.U32 R23, RZ, RZ, R3 ;  /* 0x000000ffff177224 */ /* 0x000fce00078e0003 */
.L_x_127:
[----:B------:R-:W-:Y:S05]  /*1d00*/  BSYNC.RECONVERGENT B2 ;  /* 0x0000000000027941 */ /* 0x000fea0003800200 */
.L_x_126:
[----:B------:R-:W-:-:S14]  /*1d10*/  DSETP.NEU.AND P0, PT, R50, RZ, PT ;  /* 0x000000ff3200722a */ /* 0x000fdc0003f0d000 */
[----:B------:R-:W-:Y:S05]  /*1d20*/  @!P0 BRA `(.L_x_113) ;  /* 0x0000000800dc8947 */ /* 0x000fea0003800000 */
[----:B------:R-:W0:Y:S01]  /*1d30*/  MUFU.RCP64H R5, R23 ;  /* 0x0000001700057308 */ /* 0x000e220000001800 */
[----:B------:R-:W-:Y:S01]  /*1d40*/  MOV R4, 0x1 ;  /* 0x0000000100047802 */ /* 0x000fe20000000f00 */
[----:B------:R-:W1:Y:S01]  /*1d50*/  LDCU.64 UR6, c[0x0][0x398] ;  /* 0x00007300ff0677ac */ /* 0x000e620008000a00 */
[----:B------:R-:W2:Y:S01]  /*1d60*/  LDC R0, c[0x0][0x39c] ;  /* 0x0000e700ff007b82 */ /* 0x000ea20000000800 */
[----:B------:R-:W-:Y:S03]  /*1d70*/  BSSY.RECONVERGENT B3, `(.L_x_128) ;  /* 0x0000014000037945 */ /* 0x000fe60003800200 */
[----:B0-----:R-:W-:-:S08]  /*1d80*/  DFMA R6, R4, -R22, 1 ;  /* 0x3ff000000406742b */ /* 0x001fd00000000816 */
[----:B------:R-:W-:Y:S01]  /*1d90*/  DFMA R6, R6, R6, R6 ;  /* 0x000000060606722b */ /* 0x000fe20000000006 */
[----:B--2---:R-:W-:-:S07]  /*1da0*/  FSETP.GEU.AND P1, PT, |R0|, 6.5827683646048100446e-37, PT ;  /* 0x036000000000780b */ /* 0x004fce0003f2e200 */
[----:B------:R-:W-:-:S08]  /*1db0*/  DFMA R6, R4, R6, R4 ;  /* 0x000000060406722b */ /* 0x000fd00000000004 */
[----:B------:R-:W-:-:S08]  /*1dc0*/  DFMA R4, R6, -R22, 1 ;  /* 0x3ff000000604742b */ /* 0x000fd00000000816 */
[----:B------:R-:W-:-:S08]  /*1dd0*/  DFMA R4, R6, R4, R6 ;  /* 0x000000040604722b */ /* 0x000fd00000000006 */
[----:B-1----:R-:W-:-:S08]  /*1de0*/  DMUL R50, R4, UR6 ;  /* 0x0000000604327c28 */ /* 0x002fd00008000000 */
        /* <DEDUP_REMOVED lines=9> */
[----:B0-----:R-:W-:Y:S02]  /*1e80*/  IMAD.U32 R6, RZ, RZ, UR6 ;  /* 0x00000006ff067e24 */ /* 0x001fe4000f8e00ff */
[----:B------:R-:W-:-:S07]  /*1e90*/  IMAD.U32 R7, RZ, RZ, UR7 ;  /* 0x00000007ff077e24 */ /* 0x000fce000f8e00ff */
[----:B------:R-:W-:Y:S05]  /*1ea0*/  CALL.REL.NOINC `($__internal_4_$__cuda_sm20_div_rn_f64_full) ;  /* 0x0000001c00b07944 */ /* 0x000fea0003c00000 */
.L_x_129:
[----:B------:R-:W-:Y:S05]  /*1eb0*/  BSYNC.RECONVERGENT B3 ;  /* 0x0000000000037941 */ /* 0x000fea0003800200 */
.L_x_128:
[----:B------:R-:W-:Y:S01]  /*1ec0*/  DADD R6, -RZ, |R50| ;  /* 0x00000000ff067229 */ /* 0x000fe20000000532 */
[----:B------:R-:W-:Y:S01]  /*1ed0*/  BSSY.RECONVERGENT B2, `(.L_x_130) ;  /* 0x0000006000027945 */ /* 0x000fe20003800200 */
[----:B------:R-:W-:Y:S01]  /*1ee0*/  IMAD.MOV.U32 R5, RZ, RZ, 0x40280000 ;  /* 0x40280000ff057424 */ /* 0x000fe200078e00ff */
[----:B------:R-:W-:-:S07]  /*1ef0*/  MOV R0, 0x1f30 ;  /* 0x00001f3000007802 */ /* 0x000fce0000000f00 */
[----:B------:R-:W-:Y:S01]  /*1f00*/  IMAD.MOV.U32 R4, RZ, RZ, R6 ;  /* 0x000000ffff047224 */ /* 0x000fe200078e0006 */
[----:B------:R-:W-:-:S07]  /*1f10*/  MOV R3, R7 ;  /* 0x0000000700037202 */ /* 0x000fce0000000f00 */
[----:B------:R-:W-:Y:S05]  /*1f20*/  CALL.REL.NOINC `($_Z15calculateForcesiPdS_dd$__internal_accurate_pow) ;  /* 0x0000002400d47944 */ /* 0x000fea0003c00000 */
[----:B------:R-:W-:Y:S05]  /*1f30*/  BSYNC.RECONVERGENT B2 ;  /* 0x0000000000027941 */ /* 0x000fea0003800200 */
.L_x_130:
[C---:B------:R-:W-:Y:S01]  /*1f40*/  DADD R6, R50.reuse, 12 ;  /* 0x4028000032067429 */ /* 0x040fe20000000000 */
[----:B------:R-:W-:Y:S01]  /*1f50*/  BSSY.RECONVERGENT B2, `(.L_x_131) ;  /* 0x0000010000027945 */ /* 0x000fe20003800200 */
[----:B------:R-:W-:Y:S01]  /*1f60*/  DSETP.NEU.AND P0, PT, R50, RZ, PT ;  /* 0x000000ff3200722a */ /* 0x000fe20003f0d000 */
[----:B------:R-:W-:Y:S02]  /*1f70*/  IMAD.MOV.U32 R48, RZ, RZ, R4 ;  /* 0x000000ffff307224 */ /* 0x000fe400078e0004 */
[----:B------:R-:W-:-:S05]  /*1f80*/  IMAD.MOV.U32 R49, RZ, RZ, R3 ;  /* 0x000000ffff317224 */ /* 0x000fca00078e0003 */
        /* <DEDUP_REMOVED lines=11> */
.L_x_133:
[----:B------:R-:W-:-:S11]  /*2040*/  DADD R48, R50, 12 ;  /* 0x4028000032307429 */ /* 0x000fd60000000000 */
.L_x_132:
[----:B------:R-:W-:Y:S05]  /*2050*/  BSYNC.RECONVERGENT B2 ;  /* 0x0000000000027941 */ /* 0x000fea0003800200 */
.L_x_131:
        /* <DEDUP_REMOVED lines=8> */
.L_x_134:
[----:B------:R-:W-:Y:S01]  /*20e0*/  DADD R6, R50, 6 ;  /* 0x4018000032067429 */ /* 0x000fe20000000000 */
[----:B------:R-:W-:Y:S09]  /*20f0*/  BSSY.RECONVERGENT B2, `(.L_x_135) ;  /* 0x000000f000027945 */ /* 0x000ff20003800200 */
[----:B------:R-:W-:Y:S01]  /*2100*/  LOP3.LUT R6, R7, 0x7ff00000, RZ, 0xc0, !PT ;  /* 0x7ff0000007067812 */ /* 0x000fe200078ec0ff */
[----:B------:R-:W-:-:S03]  /*2110*/  IMAD.MOV.U32 R7, RZ, RZ, R3 ;  /* 0x000000ffff077224 */ /* 0x000fc600078e0003 */
[----:B------:R-:W-:Y:S01]  /*2120*/  ISETP.NE.AND P1, PT, R6, 0x7ff00000, PT ;  /* 0x7ff000000600780c */ /* 0x000fe20003f25270 */
[----:B------:R-:W-:Y:S01]  /*2130*/  IMAD.MOV.U32 R6, RZ, RZ, R4 ;  /* 0x000000ffff067224 */ /* 0x000fe200078e0004 */
        /* <DEDUP_REMOVED lines=9> */
.L_x_137:
[----:B------:R-:W-:-:S11]  /*21d0*/  DADD R6, R50, 6 ;  /* 0x4018000032067429 */ /* 0x000fd60000000000 */
.L_x_136:
[----:B------:R-:W-:Y:S05]  /*21e0*/  BSYNC.RECONVERGENT B2 ;  /* 0x0000000000027941 */ /* 0x000fea0003800200 */
.L_x_135:
[----:B------:R-:W0:Y:S01]  /*21f0*/  MUFU.RCP64H R5, R23 ;  /* 0x0000001700057308 */ /* 0x000e220000001800 */
[----:B------:R-:W-:Y:S01]  /*2200*/  IMAD.MOV.U32 R4, RZ, RZ, 0x1 ;  /* 0x00000001ff047424 */ /* 0x000fe200078e00ff */
[----:B------:R-:W1:Y:S01]  /*2210*/  LDC.64 R32, c[0x0][0x3a0] ;  /* 0x0000e800ff207b82 */ /* 0x000e620000000a00 */
[----:B------:R-:W-:Y:S01]  /*2220*/  DADD R48, R48, R48 ;  /* 0x0000000030307229 */ /* 0x000fe20000000030 */
[----:B------:R-:W-:Y:S01]  /*2230*/  BSSY.RECONVERGENT B3, `(.L_x_138) ;  /* 0x000001a000037945 */ /* 0x000fe20003800200 */
[----:B------:R-:W-:-:S06]  /*2240*/  DSETP.NEU.AND P0, PT, R50, 1, PT ;  /* 0x3ff000003200742a */ /* 0x000fcc0003f0d000 */
[----:B------:R-:W-:Y:S02]  /*2250*/  DADD R6, R48, -R6 ;  /* 0x0000000030067229 */ /* 0x000fe40000000806 */
[----:B0-----:R-:W-:-:S08]  /*2260*/  DFMA R34, R4, -R22, 1 ;  /* 0x3ff000000422742b */ /* 0x001fd00000000816 */
[----:B------:R-:W-:Y:S02]  /*2270*/  DFMA R34, R34, R34, R34 ;  /* 0x000000222222722b */ /* 0x000fe40000000022 */
[----:B-1----:R-:W-:-:S06]  /*2280*/  DMUL R32, R32, 24 ;  /* 0x4038000020207828 */ /* 0x002fcc0000000000 */
[----:B------:R-:W-:-:S04]  /*2290*/  DFMA R34, R4, R34, R4 ;  /* 0x000000220422722b */ /* 0x000fc80000000004 */
[----:B------:R-:W-:-:S04]  /*22a0*/  FSETP.GEU.AND P2, PT, |R33|, 6.5827683646048100446e-37, PT ;  /* 0x036000002100780b */ /* 0x000fc80003f4e200 */
[----:B------:R-:W-:-:S08]  /*22b0*/  DFMA R4, R34, -R22, 1 ;  /* 0x3ff000002204742b */ /* 0x000fd00000000816 */
[----:B------:R-:W-:-:S08]  /*22c0*/  DFMA R36, R34, R4, R34 ;  /* 0x000000042224722b */ /* 0x000fd00000000022 */
[----:B------:R-:W-:-:S08]  /*22d0*/  DMUL R4, R32, R36 ;  /* 0x0000002420047228 */ /* 0x000fd00000000000 */
[----:B------:R-:W-:-:S08]  /*22e0*/  DFMA R34, R4, -R22, R32 ;  /* 0x800000160422722b */ /* 0x000fd00000000020 */
[----:B------:R-:W-:Y:S01]  /*22f0*/  DFMA R4, R36, R34, R4 ;  /* 0x000000222404722b */ /* 0x000fe20000000004 */
[----:B------:R-:W-:Y:S02]  /*2300*/  FSEL R36, R6, RZ, P0 ;  /* 0x000000ff06247208 */ /* 0x000fe40000000000 */
[----:B------:R-:W-:-:S07]  /*2310*/  FSEL R37, R7, 1.875, P0 ;  /* 0x3ff0000007257808 */ /* 0x000fce0000000000 */
[----:B------:R-:W-:-:S05]  /*2320*/  FFMA R0, RZ, R23, R5 ;  /* 0x00000017ff007223 */ /* 0x000fca0000000005 */
[----:B------:R-:W-:-:S13]  /*2330*/  FSETP.GT.AND P1, PT, |R0|, 1.469367938527859385e-39, PT ;  /* 0x001000000000780b */ /* 0x000fda0003f24200 */
[----:B------:R-:W-:Y:S05]  /*2340*/  @P1 BRA P2, `(.L_x_139) ;  /* 0x0000000000201947 */ /* 0x000fea0001000000 */
[----:B------:R-:W-:Y:S01]  /*2350*/  IMAD.MOV.U32 R6, RZ, RZ, R32 ;  /* 0x000000ffff067224 */ /* 0x000fe200078e0020 */
[----:B------:R-:W-:Y:S01]  /*2360*/  MOV R7, R33 ;  /* 0x0000002100077202 */ /* 0x000fe20000000f00 */
[----:B------:R-:W-:Y:S01]  /*2370*/  IMAD.MOV.U32 R4, RZ, RZ, R22 ;  /* 0x000000ffff047224 */ /* 0x000fe200078e0016 */
[----:B------:R-:W-:Y:S01]  /*2380*/  MOV R0, 0x23b0 ;  /* 0x000023b000007802 */ /* 0x000fe20000000f00 */
[----:B------:R-:W-:-:S07]  /*2390*/  IMAD.MOV.U32 R3, RZ, RZ, R23 ;  /* 0x000000ffff037224 */ /* 0x000fce00078e0017 */
[----:B------:R-:W-:Y:S05]  /*23a0*/  CALL.REL.NOINC `($__internal_4_$__cuda_sm20_div_rn_f64_full) ;  /* 0x0000001800707944 */ /* 0x000fea0003c00000 */
[----:B------:R-:W-:Y:S02]  /*23b0*/  IMAD.MOV.U32 R4, RZ, RZ, R50 ;  /* 0x000000ffff047224 */ /* 0x000fe400078e0032 */
[----:B------:R-:W-:-:S07]  /*23c0*/  IMAD.MOV.U32 R5, RZ, RZ, R51 ;  /* 0x000000ffff057224 */ /* 0x000fce00078e0033 */
.L_x_139:
[----:B------:R-:W-:Y:S05]  /*23d0*/  BSYNC.RECONVERGENT B3 ;  /* 0x0000000000037941 */ /* 0x000fea0003800200 */
.L_x_138:
[----:B------:R-:W0:Y:S01]  /*23e0*/  MUFU.RCP64H R7, R23 ;  /* 0x0000001700077308 */ /* 0x000e220000001800 */
[----:B------:R-:W-:Y:S01]  /*23f0*/  IMAD.MOV.U32 R6, RZ, RZ, 0x1 ;  /* 0x00000001ff067424 */ /* 0x000fe200078e00ff */
[----:B------:R-:W-:Y:S01]  /*2400*/  DMUL R36, R4, R36 ;  /* 0x0000002404247228 */ /* 0x000fe20000000000 */
[----:B------:R-:W-:Y:S01]  /*2410*/  BSSY.RECONVERGENT B3, `(.L_x_140) ;  /* 0x0000013000037945 */ /* 0x000fe20003800200 */
[----:B------:R-:W-:-:S03]  /*2420*/  DADD R18, -R18, R28 ;  /* 0x0000000012127229 */ /* 0x000fc6000000011c */
        /* <DEDUP_REMOVED lines=14> */
[----:B------:R-:W-:Y:S02]  /*2510*/  MOV R3, R23 ;  /* 0x0000001700037202 */ /* 0x000fe40000000f00 */
[----:B------:R-:W-:-:S07]  /*2520*/  MOV R0, 0x2540 ;  /* 0x0000254000007802 */ /* 0x000fce0000000f00 */
[----:B------:R-:W-:Y:S05]  /*2530*/  CALL.REL.NOINC `($__internal_4_$__cuda_sm20_div_rn_f64_full) ;  /* 0x00000018000c7944 */ /* 0x000fea0003c00000 */
.L_x_141:
[----:B------:R-:W-:Y:S05]  /*2540*/  BSYNC.RECONVERGENT B3 ;  /* 0x0000000000037941 */ /* 0x000fea0003800200 */
.L_x_140:
[----:B------:R-:W0:Y:S01]  /*2550*/  MUFU.RCP64H R5, R23 ;  /* 0x0000001700057308 */ /* 0x000e220000001800 */
[----:B------:R-:W-:Y:S01]  /*2560*/  IMAD.MOV.U32 R4, RZ, RZ, 0x1 ;  /* 0x00000001ff047424 */ /* 0x000fe200078e00ff */
[----:B------:R-:W-:Y:S01]  /*2570*/  DADD R14, -R14, R26 ;  /* 0x000000000e0e7229 */ /* 0x000fe2000000011a */
        /* <DEDUP_REMOVED lines=20> */
[----:B------:R-:W-:Y:S05]  /*26c0*/  CALL.REL.NOINC `($__internal_4_$__cuda_sm20_div_rn_f64_full) ;  /* 0x0000001400a87944 */ /* 0x000fea0003c00000 */
[----:B------:R-:W-:Y:S01]  /*26d0*/  IMAD.MOV.U32 R4, RZ, RZ, R50 ;  /* 0x000000ffff047224 */ /* 0x000fe200078e0032 */
[----:B------:R-:W-:-:S07]  /*26e0*/  MOV R5, R51 ;  /* 0x0000003300057202 */ /* 0x000fce0000000f00 */
.L_x_143:
[----:B------:R-:W-:Y:S05]  /*26f0*/  BSYNC.RECONVERGENT B3 ;  /* 0x0000000000037941 */ /* 0x000fea0003800200 */
.L_x_142:
        /* <DEDUP_REMOVED lines=24> */
.L_x_145:
[----:B------:R-:W-:Y:S05]  /*2880*/  BSYNC.RECONVERGENT B3 ;  /* 0x0000000000037941 */ /* 0x000fea0003800200 */
.L_x_144:
[----:B------:R-:W-:-:S11]  /*2890*/  DADD R8, R8, R50 ;  /* 0x0000000008087229 */ /* 0x000fd60000000032 */
.L_x_113:
[----:B------:R-:W-:Y:S05]  /*28a0*/  BSYNC.RECONVERGENT B0 ;  /* 0x0000000000007941 */ /* 0x000fea0003800200 */
.L_x_112:
[----:B------:R-:W-:-:S07]  /*28b0*/  IADD3 R2, PT, PT, R2, 0x1, RZ ;  /* 0x0000000102027810 */ /* 0x000fce0007ffe0ff */
.L_x_111:
[----:B------:R-:W-:Y:S05]  /*28c0*/  BSYNC.RECONVERGENT B1 ;  /* 0x0000000000017941 */ /* 0x000fea0003800200 */
.L_x_110:
[----:B------:R-:W0:Y:S01]  /*28d0*/  LDCU UR5, c[0x0][0x380] ;  /* 0x00007000ff0577ac */ /* 0x000e220008000800 */
[----:B------:R-:W-:Y:S01]  /*28e0*/  BSSY.RECONVERGENT B0, `(.L_x_146) ;  /* 0x0000142000007945 */ /* 0x000fe20003800200 */
[----:B------:R-:W1:Y:S01]  /*28f0*/  LDCU.64 UR10, c[0x0][0x398] ;  /* 0x00007300ff0a77ac */ /* 0x000e620008000a00 */
[----:B0-----:R-:W-:-:S13]  /*2900*/  ISETP.GE.AND P0, PT, R2, UR5, PT ;  /* 0x0000000502007c0c */ /* 0x001fda000bf06270 */
[----:B-1----:R-:W-:Y:S05]  /*2910*/  @P0 BRA `(.L_x_147) ;  /* 0x0000001000f80947 */ /* 0x002fea0003800000 */
[----:B------:R0:W5:Y:S01]  /*2920*/  LDG.E.64 R18, desc[UR8][R20.64] ;  /* 0x0000000814127981 */ /* 0x000162000c1e1b00 */
[----:B------:R-:W1:Y:S03]  /*2930*/  LDC.64 R4, c[0x0][0x388] ;  /* 0x0000e200ff047b82 */ /* 0x000e660000000a00 */
[----:B------:R0:W5:Y:S04]  /*2940*/  LDG.E.64 R16, desc[UR8][R20.64+0x8] ;  /* 0x0000080814107981 */ /* 0x000168000c1e1b00 */
[----:B------:R0:W5:Y:S01]  /*2950*/  LDG.E.64 R14, desc[UR8][R20.64+0x10] ;  /* 0x00001008140e7981 */ /* 0x000162000c1e1b00 */
[C---:B------:R-:W-:Y:S02]  /*2960*/  IMAD R3, R2.reuse, 0x3, RZ ;  /* 0x0000000302037824 */ /* 0x040fe400078e02ff */
[----:B------:R-:W-:-:S02]  /*2970*/  VIADD R2, R2, -UR5 ;  /* 0x8000000502027c36 */ /* 0x000fc40008000000 */
[----:B-1----:R-:W-:-:S03]  /*2980*/  IMAD.WIDE.U32 R4, R3, 0x8, R4 ;  /* 0x0000000803047825 */ /* 0x002fc600078e0004 */
[----:B------:R-:W-:-:S05]  /*2990*/  IADD3 R0, P0, PT, R4, 0x10, RZ ;  /* 0x0000001004007810 */ /* 0x000fca0007f1e0ff */
[----:B0-----:R-:W-:-:S08]  /*29a0*/  IMAD.X R5, RZ, RZ, R5, P0 ;  /* 0x000000ffff057224 */ /* 0x001fd000000e0605 */
.L_x_182:
[----:B------:R-:W-:Y:S02]  /*29b0*/  IMAD.MOV.U32 R20, RZ, RZ, R0 ;  /* 0x000000ffff147224 */ /* 0x000fe400078e0000 */
[----:B------:R-:W-:-:S05]  /*29c0*/  IMAD.MOV.U32 R21, RZ, RZ, R5 ;  /* 0x000000ffff157224 */ /* 0x000fca00078e0005 */
[----:B------:R-:W2:Y:S01]  /*29d0*/  LDG.E.64 R22, desc[UR8][R20.64+-0x10] ;  /* 0xfffff00814167981 */ /* 0x000ea2000c1e1b00 */
[----:B------:R-:W-:Y:S01]  /*29e0*/  VIADD R2, R2, 0x1 ;  /* 0x0000000102027836 */ /* 0x000fe20000000000 */
[----:B------:R-:W-:Y:S01]  /*29f0*/  BSSY.RECONVERGENT B1, `(.L_x_148) ;  /* 0x0000008000017945 */ /* 0x000fe20003800200 */
[----:B------:R-:W-:-:S03]  /*2a00*/  MOV R0, 0x2a70 ;  /* 0x00002a7000007802 */ /* 0x000fc60000000f00 */
[----:B------:R-:W-:Y:S01]  /*2a10*/  ISETP.NE.AND P1, PT, R2, RZ, PT ;  /* 0x000000ff0200720c */ /* 0x000fe20003f25270 */
[----:B--2--5:R-:W-:-:S08]  /*2a20*/  DADD R26, -R18, R22 ;  /* 0x00000000121a7229 */ /* 0x024fd00000000116 */
[----:B------:R-:W-:-:S10]  /*2a30*/  DADD R4, -RZ, |R26| ;  /* 0x00000000ff047229 */ /* 0x000fd4000000051a */
[----:B------:R-:W-:Y:S01]  /*2a40*/  MOV R3, R5 ;  /* 0x0000000500037202 */ /* 0x000fe20000000f00 */
[----:B------:R-:W-:-:S07]  /*2a50*/  IMAD.MOV.U32 R5, RZ, RZ, 0x40000000 ;  /* 0x40000000ff057424 */ /* 0x000fce00078e00ff */
[----:B------:R-:W-:Y:S05]  /*2a60*/  CALL.REL.NOINC `($_Z15calculateForcesiPdS_dd$__internal_accurate_pow) ;  /* 0x0000001c00047944 */ /* 0x000fea0003c00000 */
[----:B------:R-:W-:Y:S05]  /*2a70*/  BSYNC.RECONVERGENT B1 ;  /* 0x0000000000017941 */ /* 0x000fea0003800200 */
.L_x_148:
[C---:B------:R-:W-:Y:S01]  /*2a80*/  DADD R6, R26.reuse, 2 ;  /* 0x400000001a067429 */ /* 0x040fe20000000000 */
[----:B------:R-:W-:Y:S01]  /*2a90*/  BSSY.RECONVERGENT B1, `(.L_x_149) ;  /* 0x000000f000017945 */ /* 0x000fe20003800200 */
[----:B------:R-:W-:-:S06]  /*2aa0*/  DSETP.NEU.AND P0, PT, R26, RZ, PT ;  /* 0x000000ff1a00722a */ /* 0x000fcc0003f0d000 */
[----:B------:R-:W-:Y:S02]  /*2ab0*/  FSEL R4, R4, RZ, P0 ;  /* 0x000000ff04047208 */ /* 0x000fe40000000000 */
[----:B------:R-:W-:Y:S02]  /*2ac0*/  LOP3.LUT R6, R7, 0x7ff00000, RZ, 0xc0, !PT ;  /* 0x7ff0000007067812 */ /* 0x000fe400078ec0ff */
[----:B------:R-:W-:Y:S02]  /*2ad0*/  FSEL R5, R3, RZ, P0 ;  /* 0x000000ff03057208 */ /* 0x000fe40000000000 */
[----:B------:R-:W-:-:S13]  /*2ae0*/  ISETP.NE.AND P2, PT, R6, 0x7ff00000, PT ;  /* 0x7ff000000600780c */ /* 0x000fda0003f45270 */
        /* <DEDUP_REMOVED lines=8> */
.L_x_151:
[----:B------:R-:W-:-:S11]  /*2b70*/  DADD R4, R26, 2 ;  /* 0x400000001a047429 */ /* 0x000fd60000000000 */
.L_x_150:
[----:B------:R-:W-:Y:S05]  /*2b80*/  BSYNC.RECONVERGENT B1 ;  /* 0x0000000000017941 */ /* 0x000fea0003800200 */
.L_x_149:
[----:B------:R-:W2:Y:S01]  /*2b90*/  LDG.E.64 R24, desc[UR8][R20.64+-0x8] ;  /* 0xfffff80814187981 */ /* 0x000ea2000c1e1b00 */
[----:B------:R-:W-:Y:S01]  /*2ba0*/  DSETP.NEU.AND P0, PT, R26, 1, PT ;  /* 0x3ff000001a00742a */ /* 0x000fe20003f0d000 */
[----:B------:R-:W-:Y:S01]  /*2bb0*/  BSSY.RECONVERGENT B1, `(.L_x_152) ;  /* 0x000000a000017945 */ /* 0x000fe20003800200 */
[----:B------:R-:W-:-:S04]  /*2bc0*/  MOV R0, 0x2c50 ;  /* 0x00002c5000007802 */ /* 0x000fc80000000f00 */
[----:B------:R-:W-:Y:S02]  /*2bd0*/  FSEL R50, R4, RZ, P0 ;  /* 0x000000ff04327208 */ /* 0x000fe40000000000 */
[----:B------:R-:W-:Y:S02]  /*2be0*/  FSEL R51, R5, 1.875, P0 ;  /* 0x3ff0000005337808 */ /* 0x000fe40000000000 */
[----:B------:R-:W-:Y:S01]  /*2bf0*/  MOV R5, 0x40000000 ;  /* 0x4000000000057802 */ /* 0x000fe20000000f00 */
[----:B--2---:R-:W-:-:S08]  /*2c00*/  DADD R48, -R16, R24 ;  /* 0x0000000010307229 */ /* 0x004fd00000000118 */
[----:B------:R-:W-:-:S10]  /*2c10*/  DADD R6, -RZ, |R48| ;  /* 0x00000000ff067229 */ /* 0x000fd40000000530 */
[----:B------:R-:W-:Y:S02]  /*2c20*/  IMAD.MOV.U32 R4, RZ, RZ, R6 ;  /* 0x000000ffff047224 */ /* 0x000fe400078e0006 */
[----:B------:R-:W-:-:S07]  /*2c30*/  IMAD.MOV.U32 R3, RZ, RZ, R7 ;  /* 0x000000ffff037224 */ /* 0x000fce00078e0007 */
[----:B------:R-:W-:Y:S05]  /*2c40*/  CALL.REL.NOINC `($_Z15calculateForcesiPdS_dd$__internal_accurate_pow) ;  /* 0x00000018008c7944 */ /* 0x000fea0003c00000 */
[----:B------:R-:W-:Y:S05]  /*2c50*/  BSYNC.RECONVERGENT B1 ;  /* 0x0000000000017941 */ /* 0x000fea0003800200 */
.L_x_152:
        /* <DEDUP_REMOVED lines=15> */
.L_x_155:
[----:B------:R-:W-:-:S11]  /*2d50*/  DADD R4, R48, 2 ;  /* 0x4000000030047429 */ /* 0x000fd60000000000 */
.L_x_154:
[----:B------:R-:W-:Y:S05]  /*2d60*/  BSYNC.RECONVERGENT B1 ;  /* 0x0000000000017941 */ /* 0x000fea0003800200 */
.L_x_153:
        /* <DEDUP_REMOVED lines=8> */
[----:B--2---:R-:W-:-:S08]  /*2df0*/  DADD R28, -R14, R26 ;  /* 0x000000000e1c7229 */ /* 0x004fd0000000011a */
[----:B------:R-:W-:-:S10]  /*2e00*/  DADD R6, -RZ, |R28| ;  /* 0x00000000ff067229 */ /* 0x000fd4000000051c */
[----:B------:R-:W-:Y:S02]  /*2e10*/  IMAD.MOV.U32 R4, RZ, RZ, R6 ;  /* 0x000000ffff047224 */ /* 0x000fe400078e0006 */
[----:B------:R-:W-:-:S07]  /*2e20*/  IMAD.MOV.U32 R3, RZ, RZ, R7 ;  /* 0x000000ffff037224 */ /* 0x000fce00078e0007 */
[----:B------:R-:W-:Y:S05]  /*2e30*/  CALL.REL.NOINC `($_Z15calculateForcesiPdS_dd$__internal_accurate_pow) ;  /* 0x0000001800107944 */ /* 0x000fea0003c00000 */
[----:B------:R-:W-:Y:S05]  /*2e40*/  BSYNC.RECONVERGENT B1 ;  /* 0x0000000000017941 */ /* 0x000fea0003800200 */
.L_x_156:
        /* <DEDUP_REMOVED lines=15> */
.L_x_159:
[----:B------:R-:W-:-:S11]  /*2f40*/  DADD R4, R28, 2 ;  /* 0x400000001c047429 */ /* 0x000fd60000000000 */
.L_x_158:
[----:B------:R-:W-:Y:S05]  /*2f50*/  BSYNC.RECONVERGENT B1 ;  /* 0x0000000000017941 */ /* 0x000fea0003800200 */
.L_x_157:
        /* <DEDUP_REMOVED lines=16> */
[----:B------:R-:W-:Y:S01]  /*3060*/  VIADD R5, R7, 0xfff00000 ;  /* 0xfff0000007057836 */ /* 0x000fe20000000000 */
[----:B------:R-:W-:-:S05]  /*3070*/  MOV R4, R6 ;  /* 0x0000000600047202 */ /* 0x000fca0000000f00 */
[----:B------:R-:W-:-:S08]  /*3080*/  DFMA R32, R36, -R36, R50 ;  /* 0x800000242420722b */ /* 0x000fd00000000032 */
[----:B------:R-:W-:Y:S01]  /*3090*/  DFMA R28, R32, R4, R36 ;  /* 0x00000004201c722b */ /* 0x000fe20000000024 */
[----:B------:R-:W-:Y:S10]  /*30a0*/  @!P0 BRA `(.L_x_161) ;  /* 0x0000000000248947 */ /* 0x000ff40003800000 */
[----:B------:R-:W-:Y:S01]  /*30b0*/  IMAD.MOV.U32 R7, RZ, RZ, R33 ;  /* 0x000000ffff077224 */ /* 0x000fe200078e0021 */
[----:B------:R-:W-:Y:S01]  /*30c0*/  MOV R0, 0x3120 ;  /* 0x0000312000007802 */ /* 0x000fe20000000f00 */
[----:B------:R-:W-:Y:S02]  /*30d0*/  IMAD.MOV.U32 R4, RZ, RZ, R36 ;  /* 0x000000ffff047224 */ /* 0x000fe400078e0024 */
[----:B------:R-:W-:Y:S02]  /*30e0*/  IMAD.MOV.U32 R3, RZ, RZ, R37 ;  /* 0x000000ffff037224 */ /* 0x000fe400078e0025 */
[----:B------:R-:W-:Y:S02]  /*30f0*/  IMAD.MOV.U32 R36, RZ, RZ, R50 ;  /* 0x000000ffff247224 */ /* 0x000fe400078e0032 */
[----:B------:R-:W-:-:S07]  /*3100*/  IMAD.MOV.U32 R33, RZ, RZ, R51 ;  /* 0x000000ffff217224 */ /* 0x000fce00078e0033 */
[----:B------:R-:W-:Y:S05]  /*3110*/  CALL.REL.NOINC `($__internal_5_$__cuda_sm20_dsqrt_rn_f64_mediumpath_v1) ;  /* 0x0000001000a47944 */ /* 0x000fea0003c00000 */
[----:B------:R-:W-:Y:S01]  /*3120*/  MOV R28, R4 ;  /* 0x00000004001c7202 */ /* 0x000fe20000000f00 */
[----:B------:R-:W-:-:S07]  /*3130*/  IMAD.MOV.U32 R29, RZ, RZ, R3 ;  /* 0x000000ffff1d7224 */ /* 0x000fce00078e0003 */
.L_x_161:
[----:B------:R-:W-:Y:S05]  /*3140*/  BSYNC.RECONVERGENT B1 ;  /* 0x0000000000017941 */ /* 0x000fea0003800200 */
.L_x_160:
        /* <DEDUP_REMOVED lines=21> */
[----:B------:R-:W-:Y:S02]  /*32a0*/  MOV R3, R29 ;  /* 0x0000001d00037202 */ /* 0x000fe40000000f00 */
[----:B------:R-:W-:Y:S01]  /*32b0*/  MOV R0, 0x32f0 ;  /* 0x000032f000007802 */ /* 0x000fe20000000f00 */
[----:B0-----:R-:W-:Y:S02]  /*32c0*/  IMAD.U32 R6, RZ, RZ, UR6 ;  /* 0x00000006ff067e24 */ /* 0x001fe4000f8e00ff */
[----:B------:R-:W-:-:S07]  /*32d0*/  IMAD.U32 R7, RZ, RZ, UR7 ;  /* 0x00000007ff077e24 */ /* 0x000fce000f8e00ff */
[----:B------:R-:W-:Y:S05]  /*32e0*/  CALL.REL.NOINC `($__internal_4_$__cuda_sm20_div_rn_f64_full) ;  /* 0x0000000800a07944 */ /* 0x000fea0003c00000 */
.L_x_165:
[----:B------:R-:W-:Y:S05]  /*32f0*/  BSYNC.RECONVERGENT B3 ;  /* 0x0000000000037941 */ /* 0x000fea0003800200 */
.L_x_164:
        /* <DEDUP_REMOVED lines=8> */
.L_x_166:
        /* <DEDUP_REMOVED lines=15> */
.L_x_169:
[----:B------:R-:W-:-:S11]  /*3470*/  DADD R48, R50, 12 ;  /* 0x4028000032307429 */ /* 0x000fd60000000000 */
.L_x_168:
[----:B------:R-:W-:Y:S05]  /*3480*/  BSYNC.RECONVERGENT B2 ;  /* 0x0000000000027941 */ /* 0x000fea0003800200 */
.L_x_167:
[----:B------:R-:W-:Y:S01]  /*3490*/  DADD R6, -RZ, |R50| ;  /* 0x00000000ff067229 */ /* 0x000fe20000000532 */
[----:B------:R-:W-:Y:S01]  /*34a0*/  BSSY.RECONVERGENT B2, `(.L_x_170) ;  /* 0x0000006000027945 */ /* 0x000fe20003800200 */
[----:B------:R-:W-:Y:S02]  /*34b0*/  MOV R5, 0x40180000 ;  /* 0x4018000000057802 */ /* 0x000fe40000000f00 */
[----:B------:R-:W-:-:S06]  /*34c0*/  MOV R0, 0x3500 ;  /* 0x0000350000007802 */ /* 0x000fcc0000000f00 */
[----:B------:R-:W-:Y:S02]  /*34d0*/  IMAD.MOV.U32 R4, RZ, RZ, R6 ;  /* 0x000000ffff047224 */ /* 0x000fe400078e0006 */
[----:B------:R-:W-:-:S07]  /*34e0*/  IMAD.MOV.U32 R3, RZ, RZ, R7 ;  /* 0x000000ffff037224 */ /* 0x000fce00078e0007 */
[----:B------:R-:W-:Y:S05]  /*34f0*/  CALL.REL.NOINC `($_Z15calculateForcesiPdS_dd$__internal_accurate_pow) ;  /* 0x0000001000607944 */ /* 0x000fea0003c00000 */
[----:B------:R-:W-:Y:S05]  /*3500*/  BSYNC.RECONVERGENT B2 ;  /* 0x0000000000027941 */ /* 0x000fea0003800200 */
.L_x_170:
[----:B------:R-:W-:Y:S01]  /*3510*/  DADD R6, R50, 6 ;  /* 0x4018000032067429 */ /* 0x000fe20000000000 */
[----:B------:R-:W-:Y:S09]  /*3520*/  BSSY.RECONVERGENT B2, `(.L_x_171) ;  /* 0x000000e000027945 */ /* 0x000ff20003800200 */
[----:B------:R-:W-:-:S02]  /*3530*/  LOP3.LUT R6, R7, 0x7ff00000, RZ, 0xc0, !PT ;  /* 0x7ff0000007067812 */ /* 0x000fc400078ec0ff */
[----:B------:R-:W-:Y:S02]  /*3540*/  FSEL R7, R3, RZ, P0 ;  /* 0x000000ff03077208 */ /* 0x000fe40000000000 */
[----:B------:R-:W-:Y:S02]  /*3550*/  ISETP.NE.AND P2, PT, R6, 0x7ff00000, PT ;  /* 0x7ff000000600780c */ /* 0x000fe40003f45270 */
[----:B------:R-:W-:-:S11]  /*3560*/  FSEL R6, R4, RZ, P0 ;  /* 0x000000ff04067208 */ /* 0x000fd60000000000 */
        /* <DEDUP_REMOVED lines=8> */
.L_x_173:
[----:B------:R-:W-:-:S11]  /*35f0*/  DADD R6, R50, 6 ;  /* 0x4018000032067429 */ /* 0x000fd60000000000 */
.L_x_172:
[----:B------:R-:W-:Y:S05]  /*3600*/  BSYNC.RECONVERGENT B2 ;  /* 0x0000000000027941 */ /* 0x000fea0003800200 */
.L_x_171:
        /* <DEDUP_REMOVED lines=30> */
.L_x_175:
[----:B------:R-:W-:Y:S05]  /*37f0*/  BSYNC.RECONVERGENT B3 ;  /* 0x0000000000037941 */ /* 0x000fea0003800200 */
.L_x_174:
[----:B------:R-:W0:Y:S01]  /*3800*/  MUFU.RCP64H R7, R29 ;  /* 0x0000001d00077308 */ /* 0x000e220000001800 */
[----:B------:R-:W-:Y:S01]  /*3810*/  MOV R6, 0x1 ;  /* 0x0000000100067802 */ /* 0x000fe20000000f00 */
        /* <DEDUP_REMOVED lines=20> */
.L_x_177:
[----:B------:R-:W-:Y:S05]  /*3960*/  BSYNC.RECONVERGENT B3 ;  /* 0x0000000000037941 */ /* 0x000fea0003800200 */
.L_x_176:
        /* <DEDUP_REMOVED lines=26> */
.L_x_179:
[----:B------:R-:W-:Y:S05]  /*3b10*/  BSYNC.RECONVERGENT B3 ;  /* 0x0000000000037941 */ /* 0x000fea0003800200 */
.L_x_178:
        /* <DEDUP_REMOVED lines=24> */
.L_x_181:
[----:B------:R-:W-:Y:S05]  /*3ca0*/  BSYNC.RECONVERGENT B3 ;  /* 0x0000000000037941 */ /* 0x000fea0003800200 */
.L_x_180:
[----:B------:R-:W-:-:S11]  /*3cb0*/  DADD R8, R8, R50 ;  /* 0x0000000008087229 */ /* 0x000fd60000000032 */
.L_x_163:
[----:B------:R-:W-:Y:S05]  /*3cc0*/  BSYNC.RECONVERGENT B1 ;  /* 0x0000000000017941 */ /* 0x000fea0003800200 */
.L_x_162:
[----:B------:R-:W-:-:S05]  /*3cd0*/  IADD3 R0, P0, PT, R20, 0x18, RZ ;  /* 0x0000001814007810 */ /* 0x000fca0007f1e0ff */
[----:B------:R-:W-:Y:S01]  /*3ce0*/  IMAD.X R5, RZ, RZ, R21, P0 ;  /* 0x000000ffff057224 */ /* 0x000fe200000e0615 */
[----:B------:R-:W-:Y:S07]  /*3cf0*/  @P1 BRA `(.L_x_182) ;  /* 0xffffffec002c1947 */ /* 0x000fee000383ffff */
.L_x_147:
[----:B------:R-:W-:Y:S05]  /*3d00*/  BSYNC.RECONVERGENT B0 ;  /* 0x0000000000007941 */ /* 0x000fea0003800200 */
.L_x_146:
[----:B------:R-:W0:Y:S02]  /*3d10*/  LDC.64 R2, c[0x0][0x390] ;  /* 0x0000e400ff027b82 */ /* 0x000e240000000a00 */
[----:B0-----:R-:W-:-:S05]  /*3d20*/  IMAD.WIDE R30, R30, 0x8, R2 ;  /* 0x000000081e1e7825 */ /* 0x001fca00078e0202 */
[----:B------:R-:W-:Y:S04]  /*3d30*/  STG.E.64 desc[UR8][R30.64], R12 ;  /* 0x0000000c1e007986 */ /* 0x000fe8000c101b08 */
[----:B------:R-:W-:Y:S04]  /*3d40*/  STG.E.64 desc[UR8][R30.64+0x8], R10 ;  /* 0x0000080a1e007986 */ /* 0x000fe8000c101b08 */
[----:B------:R-:W-:Y:S01]  /*3d50*/  STG.E.64 desc[UR8][R30.64+0x10], R8 ;  /* 0x000010081e007986 */ /* 0x000fe2000c101b08 */
[----:B------:R-:W-:Y:S05]  /*3d60*/  EXIT ;  /* 0x000000000000794d */ /* 0x000fea0003800000 */
        .weak           $__internal_4_$__cuda_sm20_div_rn_f64_full
        .type           $__internal_4_$__cuda_sm20_div_rn_f64_full,@function
        .size           $__internal_4_$__cuda_sm20_div_rn_f64_full,($__internal_5_$__cuda_sm20_dsqrt_rn_f64_mediumpath_v1 - $__internal_4_$__cuda_sm20_div_rn_f64_full)
$__internal_4_$__cuda_sm20_div_rn_f64_full:
[C---:B------:R-:W-:Y:S01]  /*3d70*/  FSETP.GEU.AND P0, PT, |R3|.reuse, 1.469367938527859385e-39, PT ;  /* 0x001000000300780b */ /* 0x040fe20003f0e200 */
[----:B------:R-:W-:Y:S01]  /*3d80*/  IMAD.MOV.U32 R32, RZ, RZ, R4 ;  /* 0x000000ffff207224 */ /* 0x000fe200078e0004 */
[----:B------:R-:W-:Y:S01]  /*3d90*/  LOP3.LUT R5, R3, 0x800fffff, RZ, 0xc0, !PT ;  /* 0x800fffff03057812 */ /* 0x000fe200078ec0ff */
[----:B------:R-:W-:Y:S01]  /*3da0*/  IMAD.MOV.U32 R33, RZ, RZ, R3 ;  /* 0x000000ffff217224 */ /* 0x000fe200078e0003 */
[----:B------:R-:W-:Y:S01]  /*3db0*/  MOV R34, R4 ;  /* 0x0000000400227202 */ /* 0x000fe20000000f00 */
[----:B------:R-:W-:Y:S01]  /*3dc0*/  IMAD.MOV.U32 R39, RZ, RZ, R7 ;  /* 0x000000ffff277224 */ /* 0x000fe200078e0007 */
[----:B------:R-:W-:Y:S01]  /*3dd0*/  LOP3.LUT R35, R5, 0x3ff00000, RZ, 0xfc, !PT ;  /* 0x3ff0000005237812 */ /* 0x000fe200078efcff */
[----:B------:R-:W-:Y:S01]  /*3de0*/  IMAD.MOV.U32 R44, RZ, RZ, 0x1 ;  /* 0x00000001ff2c7424 */ /* 0x000fe200078e00ff */
[----:B------:R-:W-:Y:S01]  /*3df0*/  LOP3.LUT R5, R3, 0x7ff00000, RZ, 0xc0, !PT ;  /* 0x7ff0000003057812 */ /* 0x000fe200078ec0ff */
[----:B------:R-:W-:Y:S01]  /*3e00*/  IMAD.MOV.U32 R3, RZ, RZ, 0x1ca00000 ;  /* 0x1ca00000ff037424 */ /* 0x000fe200078e00ff */
[C---:B------:R-:W-:Y:S01]  /*3e10*/  FSETP.GEU.AND P3, PT, |R39|.reuse, 1.469367938527859385e-39, PT ;  /* 0x001000002700780b */ /* 0x040fe20003f6e200 */
[----:B------:R-:W-:Y:S01]  /*3e20*/  IMAD.MOV.U32 R38, RZ, RZ, R6 ;  /* 0x000000ffff267224 */ /* 0x000fe200078e0006 */
[----:B------:R-:W-:Y:S01]  /*3e30*/  LOP3.LUT R4, R39, 0x7ff00000, RZ, 0xc0, !PT ;  /* 0x7ff0000027047812 */ /* 0x000fe200078ec0ff */
[----:B------:R-:W-:Y:S01]  /*3e40*/  @!P0 DMUL R34, R32, 8.98846567431157953865e+307 ;  /* 0x7fe0000020228828 */ /* 0x000fe20000000000 */
[----:B------:R-:W-:Y:S02]  /*3e50*/  BSSY.RECONVERGENT B2, `(.L_x_183) ;  /* 0x0000052000027945 */ /* 0x000fe40003800200 */
[----:B------:R-:W-:-:S03]  /*3e60*/  ISETP.GE.U32.AND P2, PT, R4, R5, PT ;  /* 0x000000050400720c */ /* 0x000fc60003f46070 */
[----:B------:R-:W0:Y:S01]  /*3e70*/  MUFU.RCP64H R45, R35 ;  /* 0x00000023002d7308 */ /* 0x000e220000001800 */
[----:B------:R-:W-:-:S03]  /*3e80*/  SEL R6, R3, 0x63400000, !P2 ;  /* 0x6340000003067807 */ /* 0x000fc60005000000 */
[----:B------:R-:W-:Y:S02]  /*3e90*/  @!P3 LOP3.LUT R7, R33, 0x7ff00000, RZ, 0xc0, !PT ;  /* 0x7ff000002107b812 */ /* 0x000fe400078ec0ff */
[----:B------:R-:W-:Y:S02]  /*3ea0*/  @!P0 LOP3.LUT R5, R35, 0x7ff00000, RZ, 0xc0, !PT ;  /* 0x7ff0000023058812 */ /* 0x000fe400078ec0ff */
[----:B------:R-:W-:-:S04]  /*3eb0*/  @!P3 ISETP.GE.U32.AND P4, PT, R4, R7, PT ;  /* 0x000000070400b20c */ /* 0x000fc80003f86070 */
[----:B------:R-:W-:-:S04]  /*3ec0*/  @!P3 SEL R7, R3, 0x63400000, !P4 ;  /* 0x634000000307b807 */ /* 0x000fc80006000000 */
[----:B------:R-:W-:Y:S01]  /*3ed0*/  @!P3 LOP3.LUT R7, R7, 0x80000000, R39, 0xf8, !PT ;  /* 0x800000000707b812 */ /* 0x000fe200078ef827 */
[----:B0-----:R-:W-:-:S03]  /*3ee0*/  DFMA R40, R44, -R34, 1 ;  /* 0x3ff000002c28742b */ /* 0x001fc60000000822 */
[----:B------:R-:W-:-:S05]  /*3ef0*/  @!P3 LOP3.LUT R7, R7, 0x100000, RZ, 0xfc, !PT ;  /* 0x001000000707b812 */ /* 0x000fca00078efcff */
[----:B------:R-:W-:-:S08]  /*3f00*/  DFMA R40, R40, R40, R40 ;  /* 0x000000282828722b */ /* 0x000fd00000000028 */
[----:B------:R-:W-:Y:S01]  /*3f10*/  DFMA R44, R44, R40, R44 ;  /* 0x000000282c2c722b */ /* 0x000fe2000000002c */
[----:B------:R-:W-:Y:S01]  /*3f20*/  LOP3.LUT R41, R6, 0x800fffff, R39, 0xf8, !PT ;  /* 0x800fffff06297812 */ /* 0x000fe200078ef827 */
[----:B------:R-:W-:Y:S01]  /*3f30*/  IMAD.MOV.U32 R40, RZ, RZ, R38 ;  /* 0x000000ffff287224 */ /* 0x000fe200078e0026 */
[----:B------:R-:W-:-:S05]  /*3f40*/  @!P3 MOV R6, RZ ;  /* 0x000000ff0006b202 */ /* 0x000fca0000000f00 */
[----:B------:R-:W-:Y:S02]  /*3f50*/  DFMA R42, R44, -R34, 1 ;  /* 0x3ff000002c2a742b */ /* 0x000fe40000000822 */
[----:B------:R-:W-:Y:S01]  /*3f60*/  @!P3 DFMA R40, R40, 2, -R6 ;  /* 0x400000002828b82b */ /* 0x000fe20000000806 */
[----:B------:R-:W-:-:S05]  /*3f70*/  IMAD.MOV.U32 R6, RZ, RZ, R4 ;  /* 0x000000ffff067224 */ /* 0x000fca00078e0004 */
[----:B------:R-:W-:-:S04]  /*3f80*/  DFMA R44, R44, R42, R44 ;  /* 0x0000002a2c2c722b */ /* 0x000fc8000000002c */
[----:B------:R-:W-:-:S04]  /*3f90*/  @!P3 LOP3.LUT R6, R41, 0x7ff00000, RZ, 0xc0, !PT ;  /* 0x7ff000002906b812 */ /* 0x000fc800078ec0ff */
[----:B------:R-:W-:Y:S01]  /*3fa0*/  DMUL R42, R44, R40 ;  /* 0x000000282c2a7228 */ /* 0x000fe20000000000 */
[----:B------:R-:W-:-:S05]  /*3fb0*/  VIADD R7, R6, 0xffffffff ;  /* 0xffffffff06077836 */ /* 0x000fca0000000000 */
[----:B------:R-:W-:Y:S01]  /*3fc0*/  ISETP.GT.U32.AND P0, PT, R7, 0x7feffffe, PT ;  /* 0x7feffffe0700780c */ /* 0x000fe20003f04070 */
[----:B------:R-:W-:Y:S01]  /*3fd0*/  VIADD R7, R5, 0xffffffff ;  /* 0xffffffff05077836 */ /* 0x000fe20000000000 */
[----:B------:R-:W-:-:S04]  /*3fe0*/  DFMA R46, R42, -R34, R40 ;  /* 0x800000222a2e722b */ /* 0x000fc80000000028 */
[----:B------:R-:W-:-:S04]  /*3ff0*/  ISETP.GT.U32.OR P0, PT, R7, 0x7feffffe, P0 ;  /* 0x7feffffe0700780c */ /* 0x000fc80000704470 */
[----:B------:R-:W-:-:S09]  /*4000*/  DFMA R42, R44, R46, R42 ;  /* 0x0000002e2c2a722b */ /* 0x000fd2000000002a */
[----:B------:R-:W-:Y:S05]  /*4010*/  @P0 BRA `(.L_x_184) ;  /* 0x0000000000740947 */ /* 0x000fea0003800000 */
[----:B------:R-:W-:-:S04]  /*4020*/  LOP3.LUT R5, R33, 0x7ff00000, RZ, 0xc0, !PT ;  /* 0x7ff0000021057812 */ /* 0x000fc800078ec0ff */
[CC--:B------:R-:W-:Y:S02]  /*4030*/  VIADDMNMX R6, R4.reuse, -R5.reuse, 0xb9600000, !PT ;  /* 0xb960000004067446 */ /* 0x0c0fe40007800905 */
[----:B------:R-:W-:Y:S02]  /*4040*/  ISETP.GE.U32.AND P0, PT, R4, R5, PT ;  /* 0x000000050400720c */ /* 0x000fe40003f06070 */
[----:B------:R-:W-:Y:S02]  /*4050*/  VIMNMX R6, PT, PT, R6, 0x46a00000, PT ;  /* 0x46a0000006067848 */ /* 0x000fe40003fe0100 */
[----:B------:R-:W-:Y:S02]  /*4060*/  SEL R3, R3, 0x63400000, !P0 ;  /* 0x6340000003037807 */ /* 0x000fe40004000000 */
[----:B------:R-:W-:-:S03]  /*4070*/  MOV R4, RZ ;  /* 0x000000ff00047202 */ /* 0x000fc60000000f00 */
        /* <DEDUP_REMOVED lines=12> */
[----:B------:R-:W-:Y:S01]  /*4140*/  IADD3 R3, PT, PT, -R3, -0x43300000, RZ ;  /* 0xbcd0000003037810 */ /* 0x000fe20007ffe1ff */
[----:B------:R-:W-:-:S06]  /*4150*/  IMAD.MOV.U32 R6, RZ, RZ, RZ ;  /* 0x000000ffff067224 */ /* 0x000fcc00078e00ff */
[----:B------:R-:W-:Y:S02]  /*4160*/  DFMA R6, R50, -R6, R42 ;  /* 0x800000063206722b */ /* 0x000fe4000000002a */
[----:B------:R-:W-:-:S08]  /*4170*/  DMUL.RP R42, R42, R32 ;  /* 0x000000202a2a7228 */ /* 0x000fd00000008000 */
[----:B------:R-:W-:Y:S02]  /*4180*/  FSETP.NEU.AND P0, PT, |R7|, R3, PT ;  /* 0x000000030700720b */ /* 0x000fe40003f0d200 */
[----:B------:R-:W-:Y:S02]  /*4190*/  LOP3.LUT R3, R43, R4, RZ, 0x3c, !PT ;  /* 0x000000042b037212 */ /* 0x000fe400078e3cff */
[----:B------:R-:W-:Y:S02]  /*41a0*/  FSEL R4, R42, R50, !P0 ;  /* 0x000000322a047208 */ /* 0x000fe40004000000 */
[----:B------:R-:W-:-:S03]  /*41b0*/  FSEL R5, R3, R51, !P0 ;  /* 0x0000003303057208 */ /* 0x000fc60004000000 */
[----:B------:R-:W-:Y:S02]  /*41c0*/  IMAD.MOV.U32 R50, RZ, RZ, R4 ;  /* 0x000000ffff327224 */ /* 0x000fe400078e0004 */
[----:B------:R-:W-:Y:S01]  /*41d0*/  IMAD.MOV.U32 R51, RZ, RZ, R5 ;  /* 0x000000ffff337224 */ /* 0x000fe200078e0005 */
[----:B------:R-:W-:Y:S06]  /*41e0*/  BRA `(.L_x_185) ;  /* 0x0000000000607947 */ /* 0x000fec0003800000 */
.L_x_184:
[----:B------:R-:W-:-:S14]  /*41f0*/  DSETP.NAN.AND P0, PT, R38, R38, PT ;  /* 0x000000262600722a */ /* 0x000fdc0003f08000 */
[----:B------:R-:W-:Y:S05]  /*4200*/  @P0 BRA `(.L_x_186) ;  /* 0x00000000004c0947 */ /* 0x000fea0003800000 */
[----:B------:R-:W-:-:S14]  /*4210*/  DSETP.NAN.AND P0, PT, R32, R32, PT ;  /* 0x000000202000722a */ /* 0x000fdc0003f08000 */
[----:B------:R-:W-:Y:S05]  /*4220*/  @P0 BRA `(.L_x_187) ;  /* 0x0000000000340947 */ /* 0x000fea0003800000 */
[----:B------:R-:W-:Y:S01]  /*4230*/  ISETP.NE.AND P0, PT, R6, R5, PT ;  /* 0x000000050600720c */ /* 0x000fe20003f05270 */
[----:B------:R-:W-:Y:S01]  /*4240*/  IMAD.MOV.U32 R51, RZ, RZ, -0x80000 ;  /* 0xfff80000ff337424 */ /* 0x000fe200078e00ff */
[----:B------:R-:W-:-:S11]  /*4250*/  MOV R50, 0x0 ;  /* 0x0000000000327802 */ /* 0x000fd60000000f00 */
[----:B------:R-:W-:Y:S05]  /*4260*/  @!P0 BRA `(.L_x_185) ;  /* 0x0000000000408947 */ /* 0x000fea0003800000 */
[----:B------:R-:W-:Y:S02]  /*4270*/  ISETP.NE.AND P0, PT, R6, 0x7ff00000, PT ;  /* 0x7ff000000600780c */ /* 0x000fe40003f05270 */
[----:B------:R-:W-:Y:S02]  /*4280*/  LOP3.LUT R3, R39, 0x80000000, R33, 0x48, !PT ;  /* 0x8000000027037812 */ /* 0x000fe400078e4821 */
[----:B------:R-:W-:-:S13]  /*4290*/  ISETP.EQ.OR P0, PT, R5, RZ, !P0 ;  /* 0x000000ff0500720c */ /* 0x000fda0004702670 */
[----:B------:R-:W-:Y:S01]  /*42a0*/  @P0 LOP3.LUT R4, R3, 0x7ff00000, RZ, 0xfc, !PT ;  /* 0x7ff0000003040812 */ /* 0x000fe200078efcff */
[----:B------:R-:W-:Y:S02]  /*42b0*/  @!P0 IMAD.MOV.U32 R50, RZ, RZ, RZ ;  /* 0x000000ffff328224 */ /* 0x000fe400078e00ff */
[----:B------:R-:W-:Y:S02]  /*42c0*/  @!P0 IMAD.MOV.U32 R51, RZ, RZ, R3 ;  /* 0x000000ffff338224 */ /* 0x000fe400078e0003 */
[----:B------:R-:W-:Y:S02]  /*42d0*/  @P0 IMAD.MOV.U32 R50, RZ, RZ, RZ ;  /* 0x000000ffff320224 */ /* 0x000fe400078e00ff */
[----:B------:R-:W-:Y:S01]  /*42e0*/  @P0 IMAD.MOV.U32 R51, RZ, RZ, R4 ;  /* 0x000000ffff330224 */ /* 0x000fe200078e0004 */
[----:B------:R-:W-:Y:S06]  /*42f0*/  BRA `(.L_x_185) ;  /* 0x00000000001c7947 */ /* 0x000fec0003800000 */
.L_x_187:
[----:B------:R-:W-:Y:S02]  /*4300*/  LOP3.LUT R3, R33, 0x80000, RZ, 0xfc, !PT ;  /* 0x0008000021037812 */ /* 0x000fe400078efcff */
[----:B------:R-:W-:-:S03]  /*4310*/  MOV R50, R32 ;  /* 0x0000002000327202 */ /* 0x000fc60000000f00 */
[----:B------:R-:W-:Y:S01]  /*4320*/  IMAD.MOV.U32 R51, RZ, RZ, R3 ;  /* 0x000000ffff337224 */ /* 0x000fe200078e0003 */
[----:B------:R-:W-:Y:S06]  /*4330*/  BRA `(.L_x_185) ;  /* 0x00000000000c7947 */ /* 0x000fec0003800000 */
.L_x_186:
[----:B------:R-:W-:Y:S01]  /*4340*/  LOP3.LUT R3, R39, 0x80000, RZ, 0xfc, !PT ;  /* 0x0008000027037812 */ /* 0x000fe200078efcff */
[----:B------:R-:W-:-:S04]  /*4350*/  IMAD.MOV.U32 R50, RZ, RZ, R38 ;  /* 0x000000ffff327224 */ /* 0x000fc800078e0026 */
[----:B------:R-:W-:-:S07]  /*4360*/  IMAD.MOV.U32 R51, RZ, RZ, R3 ;  /* 0x000000ffff337224 */ /* 0x000fce00078e0003 */
.L_x_185:
[----:B------:R-:W-:Y:S05]  /*4370*/  BSYNC.RECONVERGENT B2 ;  /* 0x0000000000027941 */ /* 0x000fea0003800200 */
.L_x_183:
[----:B------:R-:W-:Y:S02]  /*4380*/  IMAD.MOV.U32 R4, RZ, RZ, R0 ;  /* 0x000000ffff047224 */ /* 0x000fe400078e0000 */
[----:B------:R-:W-:-:S04]  /*4390*/  IMAD.MOV.U32 R5, RZ, RZ, 0x0 ;  /* 0x00000000ff057424 */ /* 0x000fc800078e00ff */
[----:B------:R-:W-:Y:S05]  /*43a0*/  RET.REL.NODEC R4 `(_Z15calculateForcesiPdS_dd) ;  /* 0xffffffbc04147950 */ /* 0x000fea0003c3ffff */
        .weak           $__internal_5_$__cuda_sm20_dsqrt_rn_f64_mediumpath_v1
        .type           $__internal_5_$__cuda_sm20_dsqrt_rn_f64_mediumpath_v1,@function
        .size           $__internal_5_$__cuda_sm20_dsqrt_rn_f64_mediumpath_v1,($_Z15calculateForcesiPdS_dd$__internal_accurate_pow - $__internal_5_$__cuda_sm20_dsqrt_rn_f64_mediumpath_v1)
$__internal_5_$__cuda_sm20_dsqrt_rn_f64_mediumpath_v1:
[----:B------:R-:W-:Y:S01]  /*43b0*/  ISETP.GE.U32.AND P0, PT, R34, -0x3400000, PT ;  /* 0xfcc000002200780c */ /* 0x000fe20003f06070 */
[----:B------:R-:W-:Y:S01]  /*43c0*/  BSSY.RECONVERGENT B3, `(.L_x_188) ;  /* 0x0000027000037945 */ /* 0x000fe20003800200 */
[----:B------:R-:W-:Y:S01]  /*43d0*/  MOV R37, R33 ;  /* 0x0000002100257202 */ /* 0x000fe20000000f00 */
[----:B------:R-:W-:Y:S02]  /*43e0*/  IMAD.MOV.U32 R33, RZ, RZ, R7 ;  /* 0x000000ffff217224 */ /* 0x000fe400078e0007 */
[----:B------:R-:W-:Y:S02]  /*43f0*/  IMAD.MOV.U32 R7, RZ, RZ, R5 ;  /* 0x000000ffff077224 */ /* 0x000fe400078e0005 */
[----:B------:R-:W-:-:S06]  /*4400*/  IMAD.MOV.U32 R5, RZ, RZ, R3 ;  /* 0x000000ffff057224 */ /* 0x000fcc00078e0003 */
        /* <DEDUP_REMOVED lines=9> */
.L_x_189:
[----:B------:R-:W-:-:S14]  /*44a0*/  DSETP.NE.AND P0, PT, R36, RZ, PT ;  /* 0x000000ff2400722a */ /* 0x000fdc0003f05000 */
[----:B------:R-:W-:Y:S05]  /*44b0*/  @!P0 BRA `(.L_x_191) ;  /* 0x0000000000588947 */ /* 0x000fea0003800000 */
[----:B------:R-:W-:-:S13]  /*44c0*/  ISETP.GE.AND P0, PT, R37, RZ, PT ;  /* 0x000000ff2500720c */ /* 0x000fda0003f06270 */
[----:B------:R-:W-:Y:S01]  /*44d0*/  @!P0 IMAD.MOV.U32 R4, RZ, RZ, 0x0 ;  /* 0x00000000ff048424 */ /* 0x000fe200078e00ff */
[----:B------:R-:W-:Y:S01]  /*44e0*/  @!P0 MOV R5, 0xfff80000 ;  /* 0xfff8000000058802 */ /* 0x000fe20000000f00 */
[----:B------:R-:W-:Y:S06]  /*44f0*/  @!P0 BRA `(.L_x_190) ;  /* 0x00000000004c8947 */ /* 0x000fec0003800000 */
[----:B------:R-:W-:-:S13]  /*4500*/  ISETP.GT.AND P0, PT, R37, 0x7fefffff, PT ;  /* 0x7fefffff2500780c */ /* 0x000fda0003f04270 */
[----:B------:R-:W-:Y:S05]  /*4510*/  @P0 BRA `(.L_x_191) ;  /* 0x0000000000400947 */ /* 0x000fea0003800000 */
[----:B------:R-:W-:Y:S01]  /*4520*/  DMUL R36, R36, 8.11296384146066816958e+31 ;  /* 0x4690000024247828 */ /* 0x000fe20000000000 */
[----:B------:R-:W-:Y:S02]  /*4530*/  IMAD.MOV.U32 R32, RZ, RZ, RZ ;  /* 0x000000ffff207224 */ /* 0x000fe400078e00ff */
[----:B------:R-:W-:Y:S02]  /*4540*/  IMAD.MOV.U32 R4, RZ, RZ, 0x0 ;  /* 0x00000000ff047424 */ /* 0x000fe400078e00ff */
[----:B------:R-:W-:Y:S01]  /*4550*/  IMAD.MOV.U32 R5, RZ, RZ, 0x3fd80000 ;  /* 0x3fd80000ff057424 */ /* 0x000fe200078e00ff */
[----:B------:R-:W0:Y:S02]  /*4560*/  MUFU.RSQ64H R33, R37 ;  /* 0x0000002500217308 */ /* 0x000e240000001c00 */
        /* <DEDUP_REMOVED lines=11> */
.L_x_191:
[----:B------:R-:W-:-:S11]  /*4620*/  DADD R4, R36, R36 ;  /* 0x0000000024047229 */ /* 0x000fd60000000024 */
.L_x_190:
[----:B------:R-:W-:Y:S05]  /*4630*/  BSYNC.RECONVERGENT B3 ;  /* 0x0000000000037941 */ /* 0x000fea0003800200 */
.L_x_188:
[----:B------:R-:W-:Y:S01]  /*4640*/  IMAD.MOV.U32 R6, RZ, RZ, R0 ;  /* 0x000000ffff067224 */ /* 0x000fe200078e0000 */
[----:B------:R-:W-:Y:S01]  /*4650*/  MOV R3, R5 ;  /* 0x0000000500037202 */ /* 0x000fe20000000f00 */
[----:B------:R-:W-:-:S04]  /*4660*/  IMAD.MOV.U32 R7, RZ, RZ, 0x0 ;  /* 0x00000000ff077424 */ /* 0x000fc800078e00ff */
[----:B------:R-:W-:Y:S05]  /*4670*/  RET.REL.NODEC R6 `(_Z15calculateForcesiPdS_dd) ;  /* 0xffffffb806607950 */ /* 0x000fea0003c3ffff */
        .type           $_Z15calculateForcesiPdS_dd$__internal_accurate_pow,@function
        .size           $_Z15calculateForcesiPdS_dd$__internal_accurate_pow,(.L_x_201 - $_Z15calculateForcesiPdS_dd$__internal_accurate_pow)
$_Z15calculateForcesiPdS_dd$__internal_accurate_pow:
[----:B------:R-:W-:Y:S01]  /*4680*/  ISETP.GT.U32.AND P2, PT, R3, 0xfffff, PT ;  /* 0x000fffff0300780c */ /* 0x000fe20003f44070 */
[----:B------:R-:W-:Y:S01]  /*4690*/  IMAD.MOV.U32 R6, RZ, RZ, R4 ;  /* 0x000000ffff067224 */ /* 0x000fe200078e0004 */
[----:B------:R-:W-:Y:S01]  /*46a0*/  UMOV UR6, 0x7d2cafe2 ;  /* 0x7d2cafe200067882 */ /* 0x000fe20000000000 */
[----:B------:R-:W-:Y:S01]  /*46b0*/  IMAD.MOV.U32 R7, RZ, RZ, R3 ;  /* 0x000000ffff077224 */ /* 0x000fe200078e0003 */
[----:B------:R-:W-:Y:S01]  /*46c0*/  UMOV UR7, 0x3eb0f5ff ;  /* 0x3eb0f5ff00077882 */ /* 0x000fe20000000000 */
[----:B------:R-:W-:Y:S01]  /*46d0*/  UMOV UR14, 0x3b39803f ;  /* 0x3b39803f000e7882 */ /* 0x000fe20000000000 */
[----:B------:R-:W-:-:S07]  /*46e0*/  UMOV UR15, 0x3c7abc9e ;  /* 0x3c7abc9e000f7882 */ /* 0x000fce0000000000 */
[----:B------:R-:W-:Y:S01]  /*46f0*/  @!P2 DMUL R32, R6, 1.80143985094819840000e+16 ;  /* 0x435000000620a828 */ /* 0x000fe20000000000 */
[--C-:B------:R-:W-:Y:S01]  /*4700*/  IMAD.MOV.U32 R6, RZ, RZ, R3.reuse ;  /* 0x000000ffff067224 */ /* 0x100fe200078e0003 */
[----:B------:R-:W-:-:S08]  /*4710*/  SHF.R.U32.HI R3, RZ, 0x14, R3 ;  /* 0x00000014ff037819 */ /* 0x000fd00000011603 */
[----:B------:R-:W-:Y:S01]  /*4720*/  @!P2 MOV R6, R33 ;  /* 0x000000210006a202 */ /* 0x000fe20000000f00 */
[----:B------:R-:W-:Y:S01]  /*4730*/  @!P2 IMAD.MOV.U32 R4, RZ, RZ, R32 ;  /* 0x000000ffff04a224 */ /* 0x000fe200078e0020 */
[----:B------:R-:W-:Y:S02]  /*4740*/  @!P2 LEA.HI R3, R33, 0xffffffca, RZ, 0xc ;  /* 0xffffffca2103a811 */ /* 0x000fe400078f60ff */
[----:B------:R-:W-:Y:S01]  /*4750*/  LOP3.LUT R7, R6, 0x800fffff, RZ, 0xc0, !PT ;  /* 0x800fffff06077812 */ /* 0x000fe200078ec0ff */
[----:B------:R-:W-:Y:S01]  /*4760*/  IMAD.MOV.U32 R40, RZ, RZ, R4 ;  /* 0x000000ffff287224 */ /* 0x000fe200078e0004 */
[----:B------:R-:W-:Y:S02]  /*4770*/  MOV R6, RZ ;  /* 0x000000ff00067202 */ /* 0x000fe40000000f00 */
[----:B------:R-:W-:-:S04]  /*4780*/  LOP3.LUT R7, R7, 0x3ff00000, RZ, 0xfc, !PT ;  /* 0x3ff0000007077812 */ /* 0x000fc800078efcff */
[----:B------:R-:W-:Y:S01]  /*4790*/  ISETP.GE.U32.AND P3, PT, R7, 0x3ff6a09f, PT ;  /* 0x3ff6a09f0700780c */ /* 0x000fe20003f66070 */
[----:B------:R-:W-:-:S12]  /*47a0*/  IMAD.MOV.U32 R41, RZ, RZ, R7 ;  /* 0x000000ffff297224 */ /* 0x000fd800078e0007 */
[----:B------:R-:W-:-:S04]  /*47b0*/  @P3 VIADD R4, R41, 0xfff00000 ;  /* 0xfff0000029043836 */ /* 0x000fc80000000000 */
[----:B------:R-:W-:Y:S02]  /*47c0*/  @P3 IMAD.MOV.U32 R41, RZ, RZ, R4 ;  /* 0x000000ffff293224 */ /* 0x000fe400078e0004 */
[C---:B------:R-:W-:Y:S01]  /*47d0*/  VIADD R4, R3.reuse, 0xfffffc01 ;  /* 0xfffffc0103047836 */ /* 0x040fe20000000000 */
[----:B------:R-:W-:-:S03]  /*47e0*/  @P3 IADD3 R4, PT, PT, R3, -0x3fe, RZ ;  /* 0xfffffc0203043810 */ /* 0x000fc60007ffe0ff */
[C---:B------:R-:W-:Y:S02]  /*47f0*/  DADD R34, R40.reuse, 1 ;  /* 0x3ff0000028227429 */ /* 0x040fe40000000000 */
[----:B------:R-:W-:-:S04]  /*4800*/  DADD R40, R40, -1 ;  /* 0xbff0000028287429 */ /* 0x000fc80000000000 */
[----:B------:R-:W0:Y:S02]  /*4810*/  MUFU.RCP64H R7, R35 ;  /* 0x0000002300077308 */ /* 0x000e240000001800 */
[----:B0-----:R-:W-:-:S08]  /*4820*/  DFMA R38, -R34, R6, 1 ;  /* 0x3ff000002226742b */ /* 0x001fd00000000106 */
[----:B------:R-:W-:-:S08]  /*4830*/  DFMA R38, R38, R38, R38 ;  /* 0x000000262626722b */ /* 0x000fd00000000026 */
[----:B------:R-:W-:Y:S01]  /*4840*/  DFMA R38, R6, R38, R6 ;  /* 0x000000260626722b */ /* 0x000fe20000000006 */
[----:B------:R-:W-:Y:S02]  /*4850*/  IMAD.MOV.U32 R6, RZ, RZ, 0x41ad3b5a ;  /* 0x41ad3b5aff067424 */ /* 0x000fe400078e00ff */
[----:B------:R-:W-:-:S05]  /*4860*/  IMAD.MOV.U32 R7, RZ, RZ, 0x3ed0f5d2 ;  /* 0x3ed0f5d2ff077424 */ /* 0x000fca00078e00ff */
        /* <DEDUP_REMOVED lines=17> */
[-C--:B------:R-:W-:Y:S02]  /*4980*/  DFMA R6, R40, -R46.reuse, R6 ;  /* 0x8000002e2806722b */ /* 0x080fe40000000006 */
[----:B------:R-:W-:-:S03]  /*4990*/  DMUL R40, R46, R46 ;  /* 0x0000002e2e287228 */ /* 0x000fc60000000000 */
[----:B------:R-:W-:Y:S01]  /*49a0*/  DFMA R34, R36, R34, UR6 ;  /* 0x0000000624227e2b */ /* 0x000fe20008000022 */
[----:B------:R-:W-:Y:S01]  /*49b0*/  UMOV UR6, 0x99999dfb ;  /* 0x99999dfb00067882 */ /* 0x000fe20000000000 */
[----:B------:R-:W-:Y:S01]  /*49c0*/  UMOV UR7, 0x3f899999 ;  /* 0x3f89999900077882 */ /* 0x000fe20000000000 */
[----:B------:R-:W-:-:S05]  /*49d0*/  DMUL R6, R38, R6 ;  /* 0x0000000626067228 */ /* 0x000fca0000000000 */
[----:B------:R-:W-:Y:S01]  /*49e0*/  DFMA R34, R36, R34, UR6 ;  /* 0x0000000624227e2b */ /* 0x000fe20008000022 */
[----:B------:R-:W-:Y:S01]  /*49f0*/  UMOV UR6, 0x55555555 ;  /* 0x5555555500067882 */ /* 0x000fe20000000000 */
[----:B------:R-:W-:-:S03]  /*4a00*/  UMOV UR7, 0x3fb55555 ;  /* 0x3fb5555500077882 */ /* 0x000fc60000000000 */
[----:B------:R-:W-:Y:S02]  /*4a10*/  VIADD R39, R7, 0x100000 ;  /* 0x0010000007277836 */ /* 0x000fe40000000000 */
[----:B------:R-:W-:Y:S01]  /*4a20*/  IMAD.MOV.U32 R38, RZ, RZ, R6 ;  /* 0x000000ffff267224 */ /* 0x000fe200078e0006 */
[----:B------:R-:W-:-:S08]  /*4a30*/  DFMA R44, R36, R34, UR6 ;  /* 0x00000006242c7e2b */ /* 0x000fd00008000022 */
[----:B------:R-:W-:Y:S01]  /*4a40*/  DADD R42, -R44, UR6 ;  /* 0x000000062c2a7e29 */ /* 0x000fe20008000100 */
[----:B------:R-:W-:Y:S01]  /*4a50*/  UMOV UR6, 0xb9e7b0 ;  /* 0x00b9e7b000067882 */ /* 0x000fe20000000000 */
[----:B------:R-:W-:-:S06]  /*4a60*/  UMOV UR7, 0x3c46a4cb ;  /* 0x3c46a4cb00077882 */ /* 0x000fcc0000000000 */
[----:B------:R-:W-:Y:S02]  /*4a70*/  DFMA R42, R36, R34, R42 ;  /* 0x00000022242a722b */ /* 0x000fe4000000002a */
[C---:B------:R-:W-:Y:S02]  /*4a80*/  DFMA R34, R46.reuse, R46, -R40 ;  /* 0x0000002e2e22722b */ /* 0x040fe40000000828 */
[----:B------:R-:W-:-:S04]  /*4a90*/  DMUL R36, R46, R40 ;  /* 0x000000282e247228 */ /* 0x000fc80000000000 */
[----:B------:R-:W-:Y:S01]  /*4aa0*/  DADD R42, R42, -UR6 ;  /* 0x800000062a2a7e29 */ /* 0x000fe20008000000 */
[----:B------:R-:W-:Y:S01]  /*4ab0*/  UMOV UR6, 0x80000000 ;  /* 0x8000000000067882 */ /* 0x000fe20000000000 */
[C---:B------:R-:W-:Y:S01]  /*4ac0*/  DFMA R38, R46.reuse, R38, R34 ;  /* 0x000000262e26722b */ /* 0x040fe20000000022 */
[----:B------:R-:W-:Y:S01]  /*4ad0*/  UMOV UR7, 0x43300000 ;  /* 0x4330000000077882 */ /* 0x000fe20000000000 */
[----:B------:R-:W-:-:S08]  /*4ae0*/  DFMA R34, R46, R40, -R36 ;  /* 0x000000282e22722b */ /* 0x000fd00000000824 */
        /* <DEDUP_REMOVED lines=14> */
[----:B------:R-:W-:Y:S01]  /*4bd0*/  DADD R46, R36, R46 ;  /* 0x00000000242e7229 */ /* 0x000fe2000000002e */
[----:B------:R-:W-:Y:S01]  /*4be0*/  LOP3.LUT R36, R4, 0x80000000, RZ, 0x3c, !PT ;  /* 0x8000000004247812 */ /* 0x000fe200078e3cff */
[----:B------:R-:W-:-:S06]  /*4bf0*/  IMAD.MOV.U32 R37, RZ, RZ, 0x43300000 ;  /* 0x43300000ff257424 */ /* 0x000fcc00078e00ff */
[----:B------:R-:W-:Y:S02]  /*4c00*/  DADD R32, R38, R46 ;  /* 0x0000000026207229 */ /* 0x000fe4000000002e */
[----:B------:R-:W-:Y:S01]  /*4c10*/  DADD R36, R36, -UR6 ;  /* 0x8000000624247e29 */ /* 0x000fe20008000000 */
[----:B------:R-:W-:Y:S01]  /*4c20*/  UMOV UR6, 0xfefa39ef ;  /* 0xfefa39ef00067882 */ /* 0x000fe20000000000 */
[----:B------:R-:W-:-:S04]  /*4c30*/  UMOV UR7, 0x3fe62e42 ;  /* 0x3fe62e4200077882 */ /* 0x000fc80000000000 */
[----:B------:R-:W-:-:S08]  /*4c40*/  DADD R32, R6, R32 ;  /* 0x0000000006207229 */ /* 0x000fd00000000020 */
[----:B------:R-:W-:-:S08]  /*4c50*/  DADD R38, R34, R32 ;  /* 0x0000000022267229 */ /* 0x000fd00000000020 */
[--C-:B------:R-:W-:Y:S02]  /*4c60*/  DFMA R6, R36, UR6, R38.reuse ;  /* 0x0000000624067c2b */ /* 0x100fe40008000026 */
[----:B------:R-:W-:-:S06]  /*4c70*/  DADD R40, R34, -R38 ;  /* 0x0000000022287229 */ /* 0x000fcc0000000826 */
[----:B------:R-:W-:Y:S02]  /*4c80*/  DFMA R34, R36, -UR6, R6 ;  /* 0x8000000624227c2b */ /* 0x000fe40008000006 */
[----:B------:R-:W-:Y:S01]  /*4c90*/  DADD R40, R32, R40 ;  /* 0x0000000020287229 */ /* 0x000fe20000000028 */
[----:B------:R-:W-:Y:S02]  /*4ca0*/  IMAD.MOV.U32 R33, RZ, RZ, R5 ;  /* 0x000000ffff217224 */ /* 0x000fe400078e0005 */
[----:B------:R-:W-:-:S03]  /*4cb0*/  IMAD.U32 R32, RZ, RZ, UR4 ;  /* 0x00000004ff207e24 */ /* 0x000fc6000f8e00ff */
[----:B------:R-:W-:Y:S01]  /*4cc0*/  DADD R34, -R38, R34 ;  /* 0x0000000026227229 */ /* 0x000fe20000000122 */
[C---:B------:R-:W-:Y:S01]  /*4cd0*/  IMAD.SHL.U32 R3, R33.reuse, 0x2, RZ ;  /* 0x0000000221037824 */ /* 0x040fe200078e00ff */
[----:B------:R-:W-:-:S04]  /*4ce0*/  LOP3.LUT R4, R33, 0xff0fffff, RZ, 0xc0, !PT ;  /* 0xff0fffff21047812 */ /* 0x000fc800078ec0ff */
[----:B------:R-:W-:Y:S02]  /*4cf0*/  ISETP.GT.U32.AND P2, PT, R3, -0x2000001, PT ;  /* 0xfdffffff0300780c */ /* 0x000fe40003f44070 */
[----:B------:R-:W-:Y:S02]  /*4d00*/  DADD R40, R40, -R34 ;  /* 0x0000000028287229 */ /* 0x000fe40000000822 */
[----:B------:R-:W-:Y:S01]  /*4d10*/  SEL R5, R4, R33, P2 ;  /* 0x0000002104057207 */ /* 0x000fe20001000000 */
[----:B------:R-:W-:-:S05]  /*4d20*/  IMAD.MOV.U32 R4, RZ, RZ, R32 ;  /* 0x000000ffff047224 */ /* 0x000fca00078e0020 */
[----:B------:R-:W-:-:S08]  /*4d30*/  DFMA R36, R36, UR14, R40 ;  /* 0x0000000e24247c2b */ /* 0x000fd00008000028 */
[----:B------:R-:W-:-:S08]  /*4d40*/  DADD R34, R6, R36 ;  /* 0x0000000006227229 */ /* 0x000fd00000000024 */
[----:B------:R-:W-:Y:S02]  /*4d50*/  DADD R6, R6, -R34 ;  /* 0x0000000006067229 */ /* 0x000fe40000000822 */
[----:B------:R-:W-:-:S06]  /*4d60*/  DMUL R32, R34, R4 ;  /* 0x0000000422207228 */ /* 0x000fcc0000000000 */
[----:B------:R-:W-:Y:S02]  /*4d70*/  DADD R6, R36, R6 ;  /* 0x0000000024067229 */ /* 0x000fe40000000006 */
[----:B------:R-:W-:-:S08]  /*4d80*/  DFMA R34, R34, R4, -R32 ;  /* 0x000000042222722b */ /* 0x000fd00000000820 */
[----:B------:R-:W-:Y:S01]  /*4d90*/  DFMA R34, R6, R4, R34 ;  /* 0x000000040622722b */ /* 0x000fe20000000022 */
[----:B------:R-:W-:Y:S01]  /*4da0*/  MOV R4, 0x652b82fe ;  /* 0x652b82fe00047802 */ /* 0x000fe20000000f00 */
[----:B------:R-:W-:-:S06]  /*4db0*/  IMAD.MOV.U32 R5, RZ, RZ, 0x3ff71547 ;  /* 0x3ff71547ff057424 */ /* 0x000fcc00078e00ff */
        /* <DEDUP_REMOVED lines=50> */
[----:B------:R-:W-:-:S04]  /*50e0*/  @!P3 SHF.R.S32.HI R3, RZ, 0x1, R3 ;  /* 0x00000001ff03b819 */ /* 0x000fc80000011403 */
[----:B------:R-:W-:Y:S01]  /*50f0*/  @!P3 IADD3 R4, PT, PT, R4, -R3, RZ ;  /* 0x800000030404b210 */ /* 0x000fe20007ffe0ff */
[----:B------:R-:W-:-:S03]  /*5100*/  @!P3 IMAD R7, R3, 0x100000, R7 ;  /* 0x001000000307b824 */ /* 0x000fc600078e0207 */
[----:B------:R-:W-:Y:S01]  /*5110*/  @!P3 LEA R5, R4, 0x3ff00000, 0x14 ;  /* 0x3ff000000405b811 */ /* 0x000fe200078ea0ff */
[----:B------:R-:W-:-:S06]  /*5120*/  @!P3 IMAD.MOV.U32 R4, RZ, RZ, RZ ;  /* 0x000000ffff04b224 */ /* 0x000fcc00078e00ff */
[----:B------:R-:W-:-:S11]  /*5130*/  @!P3 DMUL R34, R6, R4 ;  /* 0x000000040622b228 */ /* 0x000fd60000000000 */
.L_x_192:
[----:B------:R-:W-:Y:S01]  /*5140*/  DFMA R32, R32, R34, R34 ;  /* 0x000000222020722b */ /* 0x000fe20000000022 */
[----:B------:R-:W-:Y:S01]  /*5150*/  IMAD.MOV.U32 R6, RZ, RZ, R0 ;  /* 0x000000ffff067224 */ /* 0x000fe200078e0000 */
[----:B------:R-:W-:Y:S01]  /*5160*/  DSETP.NEU.AND P2, PT, |R34|, +INF , PT ;  /* 0x7ff000002200742a */ /* 0x000fe20003f4d200 */
[----:B------:R-:W-:-:S07]  /*5170*/  IMAD.MOV.U32 R7, RZ, RZ, 0x0 ;  /* 0x00000000ff077424 */ /* 0x000fce00078e00ff */
[----:B------:R-:W-:Y:S02]  /*5180*/  FSEL R4, R34, R32, !P2 ;  /* 0x0000002022047208 */ /* 0x000fe40005000000 */
[----:B------:R-:W-:Y:S01]  /*5190*/  FSEL R3, R35, R33, !P2 ;  /* 0x0000002123037208 */ /* 0x000fe20005000000 */
[----:B------:R-:W-:Y:S06]  /*51a0*/  RET.REL.NODEC R6 `(_Z15calculateForcesiPdS_dd) ;  /* 0xffffffac06947950 */ /* 0x000fec0003c3ffff */
.L_x_193:
        /* <DEDUP_REMOVED lines=13> */
.L_x_201:


//--------------------- .nv.shared._Z20calculateTotalEnergyiPdS_S_ddS_ --------------------------
	.section	.nv.shared._Z20calculateTotalEnergyiPdS_S_ddS_,"aw",@nobits
	.sectionflags	@""
	.align	8
.nv.shared._Z20calculateTotalEnergyiPdS_S_ddS_:
	.zero		3072


//--------------------- .nv.shared.reserved.0     --------------------------
	.section	.nv.shared.reserved.0,"aw",@nobits
	.weak		__nv_reservedSMEM_offset_0_alias
	.size		__nv_reservedSMEM_offset_0_alias, 0, 64
	.other		__nv_reservedSMEM_offset_0_alias,@"STO_CUDA_RESERVED_SHARED STV_DEFAULT"
__nv_reservedSMEM_offset_0_alias:
	.zero		0
	.zero		64


//--------------------- .nv.constant0._Z20calculateTotalEnergyiPdS_S_ddS_ --------------------------
	.section	.nv.constant0._Z20calculateTotalEnergyiPdS_S_ddS_,"a",@progbits
	.sectionflags	@""
	.align	4
.nv.constant0._Z20calculateTotalEnergyiPdS_S_ddS_:
	.zero		952


//--------------------- .nv.constant0._Z18finalizeVelocitiesiPdS_S_d --------------------------
	.section	.nv.constant0._Z18finalizeVelocitiesiPdS_S_d,"a",@progbits
	.sectionflags	@""
	.align	4
.nv.constant0._Z18finalizeVelocitiesiPdS_S_d:
	.zero		936


//--------------------- .nv.constant0._Z15updateParticlesiPdS_S_S_d --------------------------
	.section	.nv.constant0._Z15updateParticlesiPdS_S_S_d,"a",@progbits
	.sectionflags	@""
	.align	4
.nv.constant0._Z15updateParticlesiPdS_S_S_d:
	.zero		944


//--------------------- .nv.constant0._Z15calculateForcesiPdS_dd --------------------------
	.section	.nv.constant0._Z15calculateForcesiPdS_dd,"a",@progbits
	.sectionflags	@""
	.align	4
.nv.constant0._Z15calculateForcesiPdS_dd:
	.zero		936


//--------------------- SYMBOLS --------------------------

	.type		.nv.reservedSmem.offset0,@object
	.size		.nv.reservedSmem.offset0,0x4
	.type		.nv.reservedSmem.cap,@object
	.size		.nv.reservedSmem.cap,0x4
